	.target	sm_90a

	.elftype	@"ET_EXEC"


//--------------------- .note.nv.tkinfo           --------------------------
	.section	.note.nv.tkinfo,"",@"SHT_NOTE"
	.sectionflags	@"SHF_NOTE_NV_TKINFO"
	.tkinfo
        /*0018*/ 	.word	0x00000002
        /*0030*/ 	.string	""
        /*0030*/ 	.string	"ptxas"
        /*0030*/ 	.string	"Cuda compilation tools, release 13.0, V13.0.88"
        /*0030*/ 	.string	"Build cuda_13.0.r13.0/compiler.36424714_0"
        /*0030*/ 	.string	"-arch sm_90a -m 64 "



//--------------------- .note.nv.cuinfo           --------------------------
	.section	.note.nv.cuinfo,"",@"SHT_NOTE"
	.sectionflags	@"SHF_NOTE_NV_CUINFO"
        /*0018*/ 	.short	0x0002
        /*001a*/ 	.short	0x005a
        /*001c*/ 	.short	0x0082
	.zero		2


//--------------------- .nv.info                  --------------------------
	.section	.nv.info,"",@"SHT_CUDA_INFO"
	.align	4


	//----- nvinfo : EIATTR_REGCOUNT
	.align		4
        /*0000*/ 	.byte	0x04, 0x2f
        /*0002*/ 	.short	(.L_12 - .L_11)
	.align		4
.L_11:
        /*0004*/ 	.word	index@(_ZN7cutlass13device_kernelINS_4conv6kernel13ConvUniversalINS1_16ConvProblemShapeILNS1_8OperatorE1ELi2EEENS1_10collective14CollectiveConvINS1_46MainloopSm90TmaGmmaWarpSpecializedImplicitGemmILS5_1ELi11ELi2EN4cute5tupleIJNSA_1CILi1EEESD_SD_EEENS1_36KernelImplicitTmaWarpSpecializedSm90ELi1EEENSB_IJNSC_ILi256EEENSC_ILi64EEENSB_IJNSC_ILi32EEEEEEEEENS_10bfloat16_tESM_NSA_8TiledMMAINSA_8MMA_AtomIJNSA_4SM904GMMA27MMA_64x64x16_F32BF16BF16_SSILNSQ_5MajorE0ELSS_1ELNSQ_7ScaleInE1ELST_1EEEEEENSA_6LayoutISE_NSB_IJNSC_ILi0EEESX_SX_EEEEENSB_IJNSA_10UnderscoreES10_S10_EEEEENS7_6detail26Sm90ImplicitGemmTileTraitsINSA_20SM90_TMA_LOAD_IM2COLENSA_14ComposedLayoutINSA_7SwizzleILi2ELi4ELi3EEENSA_18smem_ptr_flag_bitsILi16EEENSW_INSB_IJNSB_IJNSC_ILi8EEESJ_EEENSB_IJSJ_SD_EEENSB_IJSD_NSC_ILi11EEEEEEEEENSB_IJNSB_IJSJ_SH_EEENSB_IJSD_SX_EEENSB_IJSX_NSC_ILi8192EEEEEEEEEEEEEvEENS14_INSA_13SM90_TMA_LOADENS16_INS17_ILi3ELi4ELi3EEES1A_NSW_INSB_IJNSB_IJSI_SD_EEENSB_IJS1B_NSC_ILi4EEEEEES1F_EEENSB_IJS1I_NSB_IJSI_NSC_ILi512EEEEEENSB_IJSX_NSC_ILi2048EEEEEEEEEEEEEvEEEENS_8epilogue10collective6detail29Sm90TmaWarpSpecializedAdapterINS25_15DefaultEpilogueISM_NSB_IJNSB_IJlllEEESD_SX_EEES2A_NS24_6thread17LinearCombinationISM_Li1EffLNS2B_9ScaleType4KindE0ELNS_15FloatRoundStyleE2ESM_EENS_4gemm15EpilogueDefaultEEEEEvvEEEEvNT_6ParamsE)
        /*0008*/ 	.word	0x0000009a


	//----- nvinfo : EIATTR_FRAME_SIZE
	.align		4
.L_12:
        /*000c*/ 	.byte	0x04, 0x11
        /*000e*/ 	.short	(.L_14 - .L_13)
	.align		4
.L_13:
        /*0010*/ 	.word	index@(_ZN7cutlass13device_kernelINS_4conv6kernel13ConvUniversalINS1_16ConvProblemShapeILNS1_8OperatorE1ELi2EEENS1_10collective14CollectiveConvINS1_46MainloopSm90TmaGmmaWarpSpecializedImplicitGemmILS5_1ELi11ELi2EN4cute5tupleIJNSA_1CILi1EEESD_SD_EEENS1_36KernelImplicitTmaWarpSpecializedSm90ELi1EEENSB_IJNSC_ILi256EEENSC_ILi64EEENSB_IJNSC_ILi32EEEEEEEEENS_10bfloat16_tESM_NSA_8TiledMMAINSA_8MMA_AtomIJNSA_4SM904GMMA27MMA_64x64x16_F32BF16BF16_SSILNSQ_5MajorE0ELSS_1ELNSQ_7ScaleInE1ELST_1EEEEEENSA_6LayoutISE_NSB_IJNSC_ILi0EEESX_SX_EEEEENSB_IJNSA_10UnderscoreES10_S10_EEEEENS7_6detail26Sm90ImplicitGemmTileTraitsINSA_20SM90_TMA_LOAD_IM2COLENSA_14ComposedLayoutINSA_7SwizzleILi2ELi4ELi3EEENSA_18smem_ptr_flag_bitsILi16EEENSW_INSB_IJNSB_IJNSC_ILi8EEESJ_EEENSB_IJSJ_SD_EEENSB_IJSD_NSC_ILi11EEEEEEEEENSB_IJNSB_IJSJ_SH_EEENSB_IJSD_SX_EEENSB_IJSX_NSC_ILi8192EEEEEEEEEEEEEvEENS14_INSA_13SM90_TMA_LOADENS16_INS17_ILi3ELi4ELi3EEES1A_NSW_INSB_IJNSB_IJSI_SD_EEENSB_IJS1B_NSC_ILi4EEEEEES1F_EEENSB_IJS1I_NSB_IJSI_NSC_ILi512EEEEEENSB_IJSX_NSC_ILi2048EEEEEEEEEEEEEvEEEENS_8epilogue10collective6detail29Sm90TmaWarpSpecializedAdapterINS25_15DefaultEpilogueISM_NSB_IJNSB_IJlllEEESD_SX_EEES2A_NS24_6thread17LinearCombinationISM_Li1EffLNS2B_9ScaleType4KindE0ELNS_15FloatRoundStyleE2ESM_EENS_4gemm15EpilogueDefaultEEEEEvvEEEEvNT_6ParamsE)
        /*0014*/ 	.word	0x00000000


	//----- nvinfo : EIATTR_MIN_STACK_SIZE
	.align		4
.L_14:
        /*0018*/ 	.byte	0x04, 0x12
        /*001a*/ 	.short	(.L_16 - .L_15)
	.align		4
.L_15:
        /*001c*/ 	.word	index@(_ZN7cutlass13device_kernelINS_4conv6kernel13ConvUniversalINS1_16ConvProblemShapeILNS1_8OperatorE1ELi2EEENS1_10collective14CollectiveConvINS1_46MainloopSm90TmaGmmaWarpSpecializedImplicitGemmILS5_1ELi11ELi2EN4cute5tupleIJNSA_1CILi1EEESD_SD_EEENS1_36KernelImplicitTmaWarpSpecializedSm90ELi1EEENSB_IJNSC_ILi256EEENSC_ILi64EEENSB_IJNSC_ILi32EEEEEEEEENS_10bfloat16_tESM_NSA_8TiledMMAINSA_8MMA_AtomIJNSA_4SM904GMMA27MMA_64x64x16_F32BF16BF16_SSILNSQ_5MajorE0ELSS_1ELNSQ_7ScaleInE1ELST_1EEEEEENSA_6LayoutISE_NSB_IJNSC_ILi0EEESX_SX_EEEEENSB_IJNSA_10UnderscoreES10_S10_EEEEENS7_6detail26Sm90ImplicitGemmTileTraitsINSA_20SM90_TMA_LOAD_IM2COLENSA_14ComposedLayoutINSA_7SwizzleILi2ELi4ELi3EEENSA_18smem_ptr_flag_bitsILi16EEENSW_INSB_IJNSB_IJNSC_ILi8EEESJ_EEENSB_IJSJ_SD_EEENSB_IJSD_NSC_ILi11EEEEEEEEENSB_IJNSB_IJSJ_SH_EEENSB_IJSD_SX_EEENSB_IJSX_NSC_ILi8192EEEEEEEEEEEEEvEENS14_INSA_13SM90_TMA_LOADENS16_INS17_ILi3ELi4ELi3EEES1A_NSW_INSB_IJNSB_IJSI_SD_EEENSB_IJS1B_NSC_ILi4EEEEEES1F_EEENSB_IJS1I_NSB_IJSI_NSC_ILi512EEEEEENSB_IJSX_NSC_ILi2048EEEEEEEEEEEEEvEEEENS_8epilogue10collective6detail29Sm90TmaWarpSpecializedAdapterINS25_15DefaultEpilogueISM_NSB_IJNSB_IJlllEEESD_SX_EEES2A_NS24_6thread17LinearCombinationISM_Li1EffLNS2B_9ScaleType4KindE0ELNS_15FloatRoundStyleE2ESM_EENS_4gemm15EpilogueDefaultEEEEEvvEEEEvNT_6ParamsE)
        /*0020*/ 	.word	0x00000000
.L_16:


//--------------------- .nv.compat                --------------------------
	.section	.nv.compat,"",@"SHT_CUDA_COMPAT_INFO"
	.align	4
        /*0000*/ 	.byte	0x02, 0x09, 0x01, 0x00, 0x02, 0x02, 0x04, 0x00, 0x02, 0x05, 0x05, 0x00, 0x03, 0x07, 0x01, 0x01
        /*0010*/ 	.byte	0x02, 0x03, 0x01, 0x00, 0x02, 0x06, 0x01, 0x00, 0x04, 0x0b, 0x08, 0x00, 0x00, 0x00, 0x00, 0x00
        /*0020*/ 	.byte	0x00, 0x00, 0x00, 0x00


//--------------------- .nv.info._ZN7cutlass13device_kernelINS_4conv6kernel13ConvUniversalINS1_16ConvProblemShapeILNS1_8OperatorE1ELi2EEENS1_10collective14CollectiveConvINS1_46MainloopSm90TmaGmmaWarpSpecializedImplicitGemmILS5_1ELi11ELi2EN4cute5tupleIJNSA_1CILi1EEESD_SD_EEENS1_36KernelImplicitTmaWarpSpecializedSm90ELi1EEENSB_IJNSC_ILi256EEENSC_ILi64EEENSB_IJNSC_ILi32EEEEEEEEENS_10bfloat16_tESM_NSA_8TiledMMAINSA_8MMA_AtomIJNSA_4SM904GMMA27MMA_64x64x16_F32BF16BF16_SSILNSQ_5MajorE0ELSS_1ELNSQ_7ScaleInE1ELST_1EEEEEENSA_6LayoutISE_NSB_IJNSC_ILi0EEESX_SX_EEEEENSB_IJNSA_10UnderscoreES10_S10_EEEEENS7_6detail26Sm90ImplicitGemmTileTraitsINSA_20SM90_TMA_LOAD_IM2COLENSA_14ComposedLayoutINSA_7SwizzleILi2ELi4ELi3EEENSA_18smem_ptr_flag_bitsILi16EEENSW_INSB_IJNSB_IJNSC_ILi8EEESJ_EEENSB_IJSJ_SD_EEENSB_IJSD_NSC_ILi11EEEEEEEEENSB_IJNSB_IJSJ_SH_EEENSB_IJSD_SX_EEENSB_IJSX_NSC_ILi8192EEEEEEEEEEEEEvEENS14_INSA_13SM90_TMA_LOADENS16_INS17_ILi3ELi4ELi3EEES1A_NSW_INSB_IJNSB_IJSI_SD_EEENSB_IJS1B_NSC_ILi4EEEEEES1F_EEENSB_IJS1I_NSB_IJSI_NSC_ILi512EEEEEENSB_IJSX_NSC_ILi2048EEEEEEEEEEEEEvEEEENS_8epilogue10collective6detail29Sm90TmaWarpSpecializedAdapterINS25_15DefaultEpilogueISM_NSB_IJNSB_IJlllEEESD_SX_EEES2A_NS24_6thread17LinearCombinationISM_Li1EffLNS2B_9ScaleType4KindE0ELNS_15FloatRoundStyleE2ESM_EENS_4gemm15EpilogueDefaultEEEEEvvEEEEvNT_6ParamsE --------------------------
	.section	.nv.info._ZN7cutlass13device_kernelINS_4conv6kernel13ConvUniversalINS1_16ConvProblemShapeILNS1_8OperatorE1ELi2EEENS1_10collective14CollectiveConvINS1_46MainloopSm90TmaGmmaWarpSpecializedImplicitGemmILS5_1ELi11ELi2EN4cute5tupleIJNSA_1CILi1EEESD_SD_EEENS1_36KernelImplicitTmaWarpSpecializedSm90ELi1EEENSB_IJNSC_ILi256EEENSC_ILi64EEENSB_IJNSC_ILi32EEEEEEEEENS_10bfloat16_tESM_NSA_8TiledMMAINSA_8MMA_AtomIJNSA_4SM904GMMA27MMA_64x64x16_F32BF16BF16_SSILNSQ_5MajorE0ELSS_1ELNSQ_7ScaleInE1ELST_1EEEEEENSA_6LayoutISE_NSB_IJNSC_ILi0EEESX_SX_EEEEENSB_IJNSA_10UnderscoreES10_S10_EEEEENS7_6detail26Sm90ImplicitGemmTileTraitsINSA_20SM90_TMA_LOAD_IM2COLENSA_14ComposedLayoutINSA_7SwizzleILi2ELi4ELi3EEENSA_18smem_ptr_flag_bitsILi16EEENSW_INSB_IJNSB_IJNSC_ILi8EEESJ_EEENSB_IJSJ_SD_EEENSB_IJSD_NSC_ILi11EEEEEEEEENSB_IJNSB_IJSJ_SH_EEENSB_IJSD_SX_EEENSB_IJSX_NSC_ILi8192EEEEEEEEEEEEEvEENS14_INSA_13SM90_TMA_LOADENS16_INS17_ILi3ELi4ELi3EEES1A_NSW_INSB_IJNSB_IJSI_SD_EEENSB_IJS1B_NSC_ILi4EEEEEES1F_EEENSB_IJS1I_NSB_IJSI_NSC_ILi512EEEEEENSB_IJSX_NSC_ILi2048EEEEEEEEEEEEEvEEEENS_8epilogue10collective6detail29Sm90TmaWarpSpecializedAdapterINS25_15DefaultEpilogueISM_NSB_IJNSB_IJlllEEESD_SX_EEES2A_NS24_6thread17LinearCombinationISM_Li1EffLNS2B_9ScaleType4KindE0ELNS_15FloatRoundStyleE2ESM_EENS_4gemm15EpilogueDefaultEEEEEvvEEEEvNT_6ParamsE,"",@"SHT_CUDA_INFO"
	.sectionflags	@""
	.align	4


	//----- nvinfo : EIATTR_CUDA_API_VERSION
	.align		4
        /*0000*/ 	.byte	0x04, 0x37
        /*0002*/ 	.short	(.L_18 - .L_17)
.L_17:
        /*0004*/ 	.word	0x00000082


	//----- nvinfo : EIATTR_KPARAM_INFO
	.align		4
.L_18:
        /*0008*/ 	.byte	0x04, 0x17
        /*000a*/ 	.short	(.L_20 - .L_19)
.L_19:
        /*000c*/ 	.word	0x00000000
        /*0010*/ 	.short	0x0000
        /*0012*/ 	.short	0x0070
        /*0014*/ 	.byte	0x00, 0xf0, 0x01, 0x0e


	//----- nvinfo : EIATTR_SPARSE_MMA_MASK
	.align		4
.L_20:
        /*0018*/ 	.byte	0x03, 0x50
        /*001a*/ 	.short	0x0000


	//----- nvinfo : EIATTR_MAXREG_COUNT
	.align		4
        /*001c*/ 	.byte	0x03, 0x1b
        /*001e*/ 	.short	0x00ff


	//----- nvinfo : EIATTR_NUM_BARRIERS
	.align		4
        /*0020*/ 	.byte	0x02, 0x4c
        /*0022*/ 	.byte	0x01
	.zero		1


	//----- nvinfo : EIATTR_MERCURY_ISA_VERSION
	.align		4
        /*0024*/ 	.byte	0x03, 0x5f
        /*0026*/ 	.short	0x0101


	//----- nvinfo : EIATTR_COOP_GROUP_MASK_REGIDS
	.align		4
        /*0028*/ 	.byte	0x04, 0x29
        /*002a*/ 	.short	(.L_22 - .L_21)


	//   ....[0]....
.L_21:
        /*002c*/ 	.word	0xffffffff


	//   ....[1]....
        /*0030*/ 	.word	0xffffffff


	//   ....[2]....
        /*0034*/ 	.word	0xffffffff


	//----- nvinfo : EIATTR_COOP_GROUP_INSTR_OFFSETS
	.align		4
.L_22:
        /*0038*/ 	.byte	0x04, 0x28
        /*003a*/ 	.short	(.L_24 - .L_23)


	//   ....[0]....
.L_23:
        /*003c*/ 	.word	0x00000060


	//   ....[1]....
        /*0040*/ 	.word	0x00000070


	//   ....[2]....
        /*0044*/ 	.word	0x00000130


	//----- nvinfo : EIATTR_MBARRIER_INSTR_OFFSETS
	.align		4
.L_24:
        /*0048*/ 	.byte	0x04, 0x39
        /*004a*/ 	.short	(.L_26 - .L_25)


	//   ....[0]....
.L_25:
        /*004c*/ 	.word	0x00000270
        /*0050*/ 	.word	0x000000ff
        /*0054*/ 	.word	0x00037000
        /*0058*/ 	.short	0x0100
        /*005a*/ 	.byte	0x08
	.zero		1


	//   ....[1]....
        /*005c*/ 	.word	0x00000280
        /*0060*/ 	.word	0x000000ff
        /*0064*/ 	.word	0x00037058
        /*0068*/ 	.short	0x0100
        /*006a*/ 	.byte	0x08
	.zero		1


	//   ....[2]....
        /*006c*/ 	.word	0x00000290
        /*0070*/ 	.word	0x000000ff
        /*0074*/ 	.word	0x00037008
        /*0078*/ 	.short	0x0100
        /*007a*/ 	.byte	0x08
	.zero		1


	//   ....[3]....
        /*007c*/ 	.word	0x000002a0
        /*0080*/ 	.word	0x000000ff
        /*0084*/ 	.word	0x00037060
        /*0088*/ 	.short	0x0100
        /*008a*/ 	.byte	0x08
	.zero		1


	//   ....[4]....
        /*008c*/ 	.word	0x000002b0
        /*0090*/ 	.word	0x000000ff
        /*0094*/ 	.word	0x00037010
        /*0098*/ 	.short	0x0100
        /*009a*/ 	.byte	0x08
	.zero		1


	//   ....[5]....
        /*009c*/ 	.word	0x000002c0
        /*00a0*/ 	.word	0x000000ff
        /*00a4*/ 	.word	0x00037068
        /*00a8*/ 	.short	0x0100
        /*00aa*/ 	.byte	0x08
	.zero		1


	//   ....[6]....
        /*00ac*/ 	.word	0x000002d0
        /*00b0*/ 	.word	0x000000ff
        /*00b4*/ 	.word	0x00037018
        /*00b8*/ 	.short	0x0100
        /*00ba*/ 	.byte	0x08
	.zero		1


	//   ....[7]....
        /*00bc*/ 	.word	0x000002e0
        /*00c0*/ 	.word	0x000000ff
        /*00c4*/ 	.word	0x00037070
        /*00c8*/ 	.short	0x0100
        /*00ca*/ 	.byte	0x08
	.zero		1


	//   ....[8]....
        /*00cc*/ 	.word	0x000002f0
        /*00d0*/ 	.word	0x000000ff
        /*00d4*/ 	.word	0x00037020
        /*00d8*/ 	.short	0x0100
        /*00da*/ 	.byte	0x08
	.zero		1


	//   ....[9]....
        /*00dc*/ 	.word	0x00000300
        /*00e0*/ 	.word	0x000000ff
        /*00e4*/ 	.word	0x00037078
        /*00e8*/ 	.short	0x0100
        /*00ea*/ 	.byte	0x08
	.zero		1


	//   ....[10]....
        /*00ec*/ 	.word	0x00000310
        /*00f0*/ 	.word	0x000000ff
        /*00f4*/ 	.word	0x00037028
        /*00f8*/ 	.short	0x0100
        /*00fa*/ 	.byte	0x08
	.zero		1


	//   ....[11]....
        /*00fc*/ 	.word	0x00000320
        /*0100*/ 	.word	0x000000ff
        /*0104*/ 	.word	0x00037080
        /*0108*/ 	.short	0x0100
        /*010a*/ 	.byte	0x08
	.zero		1


	//   ....[12]....
        /*010c*/ 	.word	0x00000330
        /*0110*/ 	.word	0x000000ff
        /*0114*/ 	.word	0x00037030
        /*0118*/ 	.short	0x0100
        /*011a*/ 	.byte	0x08
	.zero		1


	//   ....[13]....
        /*011c*/ 	.word	0x00000340
        /*0120*/ 	.word	0x000000ff
        /*0124*/ 	.word	0x00037088
        /*0128*/ 	.short	0x0100
        /*012a*/ 	.byte	0x08
	.zero		1


	//   ....[14]....
        /*012c*/ 	.word	0x00000350
        /*0130*/ 	.word	0x000000ff
        /*0134*/ 	.word	0x00037038
        /*0138*/ 	.short	0x0100
        /*013a*/ 	.byte	0x08
	.zero		1


	//   ....[15]....
        /*013c*/ 	.word	0x00000360
        /*0140*/ 	.word	0x000000ff
        /*0144*/ 	.word	0x00037090
        /*0148*/ 	.short	0x0100
        /*014a*/ 	.byte	0x08
	.zero		1


	//   ....[16]....
        /*014c*/ 	.word	0x00000370
        /*0150*/ 	.word	0x000000ff
        /*0154*/ 	.word	0x00037040
        /*0158*/ 	.short	0x0100
        /*015a*/ 	.byte	0x08
	.zero		1


	//   ....[17]....
        /*015c*/ 	.word	0x00000380
        /*0160*/ 	.word	0x000000ff
        /*0164*/ 	.word	0x00037098
        /*0168*/ 	.short	0x0100
        /*016a*/ 	.byte	0x08
	.zero		1


	//   ....[18]....
        /*016c*/ 	.word	0x00000390
        /*0170*/ 	.word	0x000000ff
        /*0174*/ 	.word	0x00037048
        /*0178*/ 	.short	0x0100
        /*017a*/ 	.byte	0x08
	.zero		1


	//   ....[19]....
        /*017c*/ 	.word	0x000003a0
        /*0180*/ 	.word	0x000000ff
        /*0184*/ 	.word	0x000370a0
        /*0188*/ 	.short	0x0100
        /*018a*/ 	.byte	0x08
	.zero		1


	//   ....[20]....
        /*018c*/ 	.word	0x000003b0
        /*0190*/ 	.word	0x000000ff
        /*0194*/ 	.word	0x00037050
        /*0198*/ 	.short	0x0100
        /*019a*/ 	.byte	0x08
	.zero		1


	//   ....[21]....
        /*019c*/ 	.word	0x000003c0
        /*01a0*/ 	.word	0x000000ff
        /*01a4*/ 	.word	0x000370a8
        /*01a8*/ 	.short	0x0100
        /*01aa*/ 	.byte	0x08
	.zero		1


	//   ....[22]....
        /*01ac*/ 	.word	0x00000cb0
        /*01b0*/ 	.word	0x00000005
        /*01b4*/ 	.word	0x00037000
        /*01b8*/ 	.short	0x010a
        /*01ba*/ 	.byte	0x3f
	.zero		1


	//   ....[23]....
        /*01bc*/ 	.word	0x00001110
        /*01c0*/ 	.word	0x00000006
        /*01c4*/ 	.word	0x00037000
        /*01c8*/ 	.short	0x010a
        /*01ca*/ 	.byte	0x3f
	.zero		1


	//   ....[24]....
        /*01cc*/ 	.word	0x00001410
        /*01d0*/ 	.word	0x000000ff
        /*01d4*/ 	.word	0x00000000
        /*01d8*/ 	.short	0x0101
        /*01da*/ 	.byte	0x07
	.zero		1


	//   ....[25]....
        /*01dc*/ 	.word	0x00001600
        /*01e0*/ 	.word	0x00000003
        /*01e4*/ 	.word	0x00000000
        /*01e8*/ 	.short	0x0101
        /*01ea*/ 	.byte	0x3f
	.zero		1


	//   ....[26]....
        /*01ec*/ 	.word	0x0000bc50
        /*01f0*/ 	.word	0x0000000c
        /*01f4*/ 	.word	0x00037058
        /*01f8*/ 	.short	0x010a
        /*01fa*/ 	.byte	0x3f
	.zero		1


	//   ....[27]....
        /*01fc*/ 	.word	0x0000c300
        /*0200*/ 	.word	0x00000004
        /*0204*/ 	.word	0x00000000
        /*0208*/ 	.short	0x010a
        /*020a*/ 	.byte	0x3f
	.zero		1


	//   ....[28]....
        /*020c*/ 	.word	0x0000c3b0
        /*0210*/ 	.word	0x00000000
        /*0214*/ 	.word	0x00000000
        /*0218*/ 	.short	0x010a
        /*021a*/ 	.byte	0x3f
	.zero		1


	//   ....[29]....
        /*021c*/ 	.word	0x0000c460
        /*0220*/ 	.word	0x00000000
        /*0224*/ 	.word	0x00000000
        /*0228*/ 	.short	0x010a
        /*022a*/ 	.byte	0x3f
	.zero		1


	//   ....[30]....
        /*022c*/ 	.word	0x0000c510
        /*0230*/ 	.word	0x00000000
        /*0234*/ 	.word	0x00000000
        /*0238*/ 	.short	0x010a
        /*023a*/ 	.byte	0x3f
	.zero		1


	//   ....[31]....
        /*023c*/ 	.word	0x0000c5c0
        /*0240*/ 	.word	0x00000000
        /*0244*/ 	.word	0x00000000
        /*0248*/ 	.short	0x010a
        /*024a*/ 	.byte	0x3f
	.zero		1


	//   ....[32]....
        /*024c*/ 	.word	0x0000c670
        /*0250*/ 	.word	0x00000000
        /*0254*/ 	.word	0x00000000
        /*0258*/ 	.short	0x010a
        /*025a*/ 	.byte	0x3f
	.zero		1


	//   ....[33]....
        /*025c*/ 	.word	0x0000c720
        /*0260*/ 	.word	0x00000000
        /*0264*/ 	.word	0x00000000
        /*0268*/ 	.short	0x010a
        /*026a*/ 	.byte	0x3f
	.zero		1


	//   ....[34]....
        /*026c*/ 	.word	0x0000c7d0
        /*0270*/ 	.word	0x00000000
        /*0274*/ 	.word	0x00000000
        /*0278*/ 	.short	0x010a
        /*027a*/ 	.byte	0x3f
	.zero		1


	//   ....[35]....
        /*027c*/ 	.word	0x0000c880
        /*0280*/ 	.word	0x00000000
        /*0284*/ 	.word	0x00000000
        /*0288*/ 	.short	0x010a
        /*028a*/ 	.byte	0x3f
	.zero		1


	//   ....[36]....
        /*028c*/ 	.word	0x0000c930
        /*0290*/ 	.word	0x00000000
        /*0294*/ 	.word	0x00000000
        /*0298*/ 	.short	0x010a
        /*029a*/ 	.byte	0x3f
	.zero		1


	//   ....[37]....
        /*029c*/ 	.word	0x0000c9e0
        /*02a0*/ 	.word	0x00000003
        /*02a4*/ 	.word	0x00000000
        /*02a8*/ 	.short	0x010a
        /*02aa*/ 	.byte	0x3f
	.zero		1


	//----- nvinfo : EIATTR_NUM_MBARRIERS
	.align		4
.L_26:
        /*02ac*/ 	.byte	0x03, 0x38
        /*02ae*/ 	.short	0x0016


	//----- nvinfo : EIATTR_EXIT_INSTR_OFFSETS
	.align		4
        /*02b0*/ 	.byte	0x04, 0x1c
        /*02b2*/ 	.short	(.L_28 - .L_27)


	//   ....[0]....
.L_27:
        /*02b4*/ 	.word	0x000007e0


	//   ....[1]....
        /*02b8*/ 	.word	0x00001700


	//   ....[2]....
        /*02bc*/ 	.word	0x000087a0


	//   ....[3]....
        /*02c0*/ 	.word	0x000087e0


	//   ....[4]....
        /*02c4*/ 	.word	0x0000ba30


	//   ....[5]....
        /*02c8*/ 	.word	0x0000ba70


	//   ....[6]....
        /*02cc*/ 	.word	0x0000ba90


	//   ....[7]....
        /*02d0*/ 	.word	0x0000c1f0


	//   ....[8]....
        /*02d4*/ 	.word	0x0000ca10


	//----- nvinfo : EIATTR_MAX_THREADS
	.align		4
.L_28:
        /*02d8*/ 	.byte	0x04, 0x05
        /*02da*/ 	.short	(.L_30 - .L_29)
.L_29:
        /*02dc*/ 	.word	0x00000100
        /*02e0*/ 	.word	0x00000001
        /*02e4*/ 	.word	0x00000001


	//----- nvinfo : EIATTR_CRS_STACK_SIZE
	.align		4
.L_30:
        /*02e8*/ 	.byte	0x04, 0x1e
        /*02ea*/ 	.short	(.L_32 - .L_31)
.L_31:
        /*02ec*/ 	.word	0x00000000


	//----- nvinfo : EIATTR_CBANK_PARAM_SIZE
	.align		4
.L_32:
        /*02f0*/ 	.byte	0x03, 0x19
        /*02f2*/ 	.short	0x03f0


	//----- nvinfo : EIATTR_PARAM_CBANK
	.align		4
        /*02f4*/ 	.byte	0x04, 0x0a
        /*02f6*/ 	.short	(.L_34 - .L_33)
	.align		4
.L_33:
        /*02f8*/ 	.word	index@(.nv.constant0._ZN7cutlass13device_kernelINS_4conv6kernel13ConvUniversalINS1_16ConvProblemShapeILNS1_8OperatorE1ELi2EEENS1_10collective14CollectiveConvINS1_46MainloopSm90TmaGmmaWarpSpecializedImplicitGemmILS5_1ELi11ELi2EN4cute5tupleIJNSA_1CILi1EEESD_SD_EEENS1_36KernelImplicitTmaWarpSpecializedSm90ELi1EEENSB_IJNSC_ILi256EEENSC_ILi64EEENSB_IJNSC_ILi32EEEEEEEEENS_10bfloat16_tESM_NSA_8TiledMMAINSA_8MMA_AtomIJNSA_4SM904GMMA27MMA_64x64x16_F32BF16BF16_SSILNSQ_5MajorE0ELSS_1ELNSQ_7ScaleInE1ELST_1EEEEEENSA_6LayoutISE_NSB_IJNSC_ILi0EEESX_SX_EEEEENSB_IJNSA_10UnderscoreES10_S10_EEEEENS7_6detail26Sm90ImplicitGemmTileTraitsINSA_20SM90_TMA_LOAD_IM2COLENSA_14ComposedLayoutINSA_7SwizzleILi2ELi4ELi3EEENSA_18smem_ptr_flag_bitsILi16EEENSW_INSB_IJNSB_IJNSC_ILi8EEESJ_EEENSB_IJSJ_SD_EEENSB_IJSD_NSC_ILi11EEEEEEEEENSB_IJNSB_IJSJ_SH_EEENSB_IJSD_SX_EEENSB_IJSX_NSC_ILi8192EEEEEEEEEEEEEvEENS14_INSA_13SM90_TMA_LOADENS16_INS17_ILi3ELi4ELi3EEES1A_NSW_INSB_IJNSB_IJSI_SD_EEENSB_IJS1B_NSC_ILi4EEEEEES1F_EEENSB_IJS1I_NSB_IJSI_NSC_ILi512EEEEEENSB_IJSX_NSC_ILi2048EEEEEEEEEEEEEvEEEENS_8epilogue10collective6detail29Sm90TmaWarpSpecializedAdapterINS25_15DefaultEpilogueISM_NSB_IJNSB_IJlllEEESD_SX_EEES2A_NS24_6thread17LinearCombinationISM_Li1EffLNS2B_9ScaleType4KindE0ELNS_15FloatRoundStyleE2ESM_EENS_4gemm15EpilogueDefaultEEEEEvvEEEEvNT_6ParamsE)
        /*02fc*/ 	.short	0x0210
        /*02fe*/ 	.short	0x03f0


	//----- nvinfo : EIATTR_SW_WAR
	.align		4
.L_34:
        /*0300*/ 	.byte	0x04, 0x36
        /*0302*/ 	.short	(.L_36 - .L_35)
.L_35:
        /*0304*/ 	.word	0x00000008
.L_36:


//--------------------- .nv.callgraph             --------------------------
	.section	.nv.callgraph,"",@"SHT_CUDA_CALLGRAPH"
	.align	4
	.sectionentsize	8
	.align		4
        /*0000*/ 	.word	0x00000000
	.align		4
        /*0004*/ 	.word	0xffffffff
	.align		4
        /*0008*/ 	.word	0x00000000
	.align		4
        /*000c*/ 	.word	0xfffffffe
	.align		4
        /*0010*/ 	.word	0x00000000
	.align		4
        /*0014*/ 	.word	0xfffffffd
	.align		4
        /*0018*/ 	.word	0x00000000
	.align		4
        /*001c*/ 	.word	0xfffffffc


//--------------------- .nv.constant4             --------------------------
	.section	.nv.constant4,"a",@progbits
	.align	8
	.align		8
.nv.constant4:
        /*0000*/ 	.dword	_ZN39_INTERNAL_2c4df5b6_4_k_cu_3f73093c_27874cuda3std3__45__cpo5beginE
	.align		8
        /*0008*/ 	.dword	_ZN39_INTERNAL_2c4df5b6_4_k_cu_3f73093c_27874cuda3std3__45__cpo3endE
	.align		8
        /*0010*/ 	.dword	_ZN39_INTERNAL_2c4df5b6_4_k_cu_3f73093c_27874cuda3std3__45__cpo6cbeginE
	.align		8
        /*0018*/ 	.dword	_ZN39_INTERNAL_2c4df5b6_4_k_cu_3f73093c_27874cuda3std3__45__cpo4cendE
	.align		8
        /*0020*/ 	.dword	_ZN39_INTERNAL_2c4df5b6_4_k_cu_3f73093c_27874cuda3std3__441_GLOBAL__N__2c4df5b6_4_k_cu_3f73093c_27876ignoreE
	.align		8
        /*0028*/ 	.dword	_ZN39_INTERNAL_2c4df5b6_4_k_cu_3f73093c_27874cuda3std3__419piecewise_constructE
	.align		8
        /*0030*/ 	.dword	_ZN39_INTERNAL_2c4df5b6_4_k_cu_3f73093c_27874cuda3std3__48in_placeE
	.align		8
        /*0038*/ 	.dword	_ZN39_INTERNAL_2c4df5b6_4_k_cu_3f73093c_27874cuda3std6ranges3__45__cpo4swapE
	.align		8
        /*0040*/ 	.dword	_ZN39_INTERNAL_2c4df5b6_4_k_cu_3f73093c_27874cuda3std6ranges3__45__cpo9iter_moveE
	.align		8
        /*0048*/ 	.dword	_ZN39_INTERNAL_2c4df5b6_4_k_cu_3f73093c_27874cute7productE
	.align		8
        /*0050*/ 	.dword	_ZN39_INTERNAL_2c4df5b6_4_k_cu_3f73093c_27874cute1_E


//--------------------- .text._ZN7cutlass13device_kernelINS_4conv6kernel13ConvUniversalINS1_16ConvProblemShapeILNS1_8OperatorE1ELi2EEENS1_10collective14CollectiveConvINS1_46MainloopSm90TmaGmmaWarpSpecializedImplicitGemmILS5_1ELi11ELi2EN4cute5tupleIJNSA_1CILi1EEESD_SD_EEENS1_36KernelImplicitTmaWarpSpecializedSm90ELi1EEENSB_IJNSC_ILi256EEENSC_ILi64EEENSB_IJNSC_ILi32EEEEEEEEENS_10bfloat16_tESM_NSA_8TiledMMAINSA_8MMA_AtomIJNSA_4SM904GMMA27MMA_64x64x16_F32BF16BF16_SSILNSQ_5MajorE0ELSS_1ELNSQ_7ScaleInE1ELST_1EEEEEENSA_6LayoutISE_NSB_IJNSC_ILi0EEESX_SX_EEEEENSB_IJNSA_10UnderscoreES10_S10_EEEEENS7_6detail26Sm90ImplicitGemmTileTraitsINSA_20SM90_TMA_LOAD_IM2COLENSA_14ComposedLayoutINSA_7SwizzleILi2ELi4ELi3EEENSA_18smem_ptr_flag_bitsILi16EEENSW_INSB_IJNSB_IJNSC_ILi8EEESJ_EEENSB_IJSJ_SD_EEENSB_IJSD_NSC_ILi11EEEEEEEEENSB_IJNSB_IJSJ_SH_EEENSB_IJSD_SX_EEENSB_IJSX_NSC_ILi8192EEEEEEEEEEEEEvEENS14_INSA_13SM90_TMA_LOADENS16_INS17_ILi3ELi4ELi3EEES1A_NSW_INSB_IJNSB_IJSI_SD_EEENSB_IJS1B_NSC_ILi4EEEEEES1F_EEENSB_IJS1I_NSB_IJSI_NSC_ILi512EEEEEENSB_IJSX_NSC_ILi2048EEEEEEEEEEEEEvEEEENS_8epilogue10collective6detail29Sm90TmaWarpSpecializedAdapterINS25_15DefaultEpilogueISM_NSB_IJNSB_IJlllEEESD_SX_EEES2A_NS24_6thread17LinearCombinationISM_Li1EffLNS2B_9ScaleType4KindE0ELNS_15FloatRoundStyleE2ESM_EENS_4gemm15EpilogueDefaultEEEEEvvEEEEvNT_6ParamsE --------------------------
	.section	.text._ZN7cutlass13device_kernelINS_4conv6kernel13ConvUniversalINS1_16ConvProblemShapeILNS1_8OperatorE1ELi2EEENS1_10collective14CollectiveConvINS1_46MainloopSm90TmaGmmaWarpSpecializedImplicitGemmILS5_1ELi11ELi2EN4cute5tupleIJNSA_1CILi1EEESD_SD_EEENS1_36KernelImplicitTmaWarpSpecializedSm90ELi1EEENSB_IJNSC_ILi256EEENSC_ILi64EEENSB_IJNSC_ILi32EEEEEEEEENS_10bfloat16_tESM_NSA_8TiledMMAINSA_8MMA_AtomIJNSA_4SM904GMMA27MMA_64x64x16_F32BF16BF16_SSILNSQ_5MajorE0ELSS_1ELNSQ_7ScaleInE1ELST_1EEEEEENSA_6LayoutISE_NSB_IJNSC_ILi0EEESX_SX_EEEEENSB_IJNSA_10UnderscoreES10_S10_EEEEENS7_6detail26Sm90ImplicitGemmTileTraitsINSA_20SM90_TMA_LOAD_IM2COLENSA_14ComposedLayoutINSA_7SwizzleILi2ELi4ELi3EEENSA_18smem_ptr_flag_bitsILi16EEENSW_INSB_IJNSB_IJNSC_ILi8EEESJ_EEENSB_IJSJ_SD_EEENSB_IJSD_NSC_ILi11EEEEEEEEENSB_IJNSB_IJSJ_SH_EEENSB_IJSD_SX_EEENSB_IJSX_NSC_ILi8192EEEEEEEEEEEEEvEENS14_INSA_13SM90_TMA_LOADENS16_INS17_ILi3ELi4ELi3EEES1A_NSW_INSB_IJNSB_IJSI_SD_EEENSB_IJS1B_NSC_ILi4EEEEEES1F_EEENSB_IJS1I_NSB_IJSI_NSC_ILi512EEEEEENSB_IJSX_NSC_ILi2048EEEEEEEEEEEEEvEEEENS_8epilogue10collective6detail29Sm90TmaWarpSpecializedAdapterINS25_15DefaultEpilogueISM_NSB_IJNSB_IJlllEEESD_SX_EEES2A_NS24_6thread17LinearCombinationISM_Li1EffLNS2B_9ScaleType4KindE0ELNS_15FloatRoundStyleE2ESM_EENS_4gemm15EpilogueDefaultEEEEEvvEEEEvNT_6ParamsE,"ax",@progbits
	.align	128
.text._ZN7cutlass13device_kernelINS_4conv6kernel13ConvUniversalINS1_16ConvProblemShapeILNS1_8OperatorE1ELi2EEENS1_10collective14CollectiveConvINS1_46MainloopSm90TmaGmmaWarpSpecializedImplicitGemmILS5_1ELi11ELi2EN4cute5tupleIJNSA_1CILi1EEESD_SD_EEENS1_36KernelImplicitTmaWarpSpecializedSm90ELi1EEENSB_IJNSC_ILi256EEENSC_ILi64EEENSB_IJNSC_ILi32EEEEEEEEENS_10bfloat16_tESM_NSA_8TiledMMAINSA_8MMA_AtomIJNSA_4SM904GMMA27MMA_64x64x16_F32BF16BF16_SSILNSQ_5MajorE0ELSS_1ELNSQ_7ScaleInE1ELST_1EEEEEENSA_6LayoutISE_NSB_IJNSC_ILi0EEESX_SX_EEEEENSB_IJNSA_10UnderscoreES10_S10_EEEEENS7_6detail26Sm90ImplicitGemmTileTraitsINSA_20SM90_TMA_LOAD_IM2COLENSA_14ComposedLayoutINSA_7SwizzleILi2ELi4ELi3EEENSA_18smem_ptr_flag_bitsILi16EEENSW_INSB_IJNSB_IJNSC_ILi8EEESJ_EEENSB_IJSJ_SD_EEENSB_IJSD_NSC_ILi11EEEEEEEEENSB_IJNSB_IJSJ_SH_EEENSB_IJSD_SX_EEENSB_IJSX_NSC_ILi8192EEEEEEEEEEEEEvEENS14_INSA_13SM90_TMA_LOADENS16_INS17_ILi3ELi4ELi3EEES1A_NSW_INSB_IJNSB_IJSI_SD_EEENSB_IJS1B_NSC_ILi4EEEEEES1F_EEENSB_IJS1I_NSB_IJSI_NSC_ILi512EEEEEENSB_IJSX_NSC_ILi2048EEEEEEEEEEEEEvEEEENS_8epilogue10collective6detail29Sm90TmaWarpSpecializedAdapterINS25_15DefaultEpilogueISM_NSB_IJNSB_IJlllEEESD_SX_EEES2A_NS24_6thread17LinearCombinationISM_Li1EffLNS2B_9ScaleType4KindE0ELNS_15FloatRoundStyleE2ESM_EENS_4gemm15EpilogueDefaultEEEEEvvEEEEvNT_6ParamsE:
        .type           _ZN7cutlass13device_kernelINS_4conv6kernel13ConvUniversalINS1_16ConvProblemShapeILNS1_8OperatorE1ELi2EEENS1_10collective14CollectiveConvINS1_46MainloopSm90TmaGmmaWarpSpecializedImplicitGemmILS5_1ELi11ELi2EN4cute5tupleIJNSA_1CILi1EEESD_SD_EEENS1_36KernelImplicitTmaWarpSpecializedSm90ELi1EEENSB_IJNSC_ILi256EEENSC_ILi64EEENSB_IJNSC_ILi32EEEEEEEEENS_10bfloat16_tESM_NSA_8TiledMMAINSA_8MMA_AtomIJNSA_4SM904GMMA27MMA_64x64x16_F32BF16BF16_SSILNSQ_5MajorE0ELSS_1ELNSQ_7ScaleInE1ELST_1EEEEEENSA_6LayoutISE_NSB_IJNSC_ILi0EEESX_SX_EEEEENSB_IJNSA_10UnderscoreES10_S10_EEEEENS7_6detail26Sm90ImplicitGemmTileTraitsINSA_20SM90_TMA_LOAD_IM2COLENSA_14ComposedLayoutINSA_7SwizzleILi2ELi4ELi3EEENSA_18smem_ptr_flag_bitsILi16EEENSW_INSB_IJNSB_IJNSC_ILi8EEESJ_EEENSB_IJSJ_SD_EEENSB_IJSD_NSC_ILi11EEEEEEEEENSB_IJNSB_IJSJ_SH_EEENSB_IJSD_SX_EEENSB_IJSX_NSC_ILi8192EEEEEEEEEEEEEvEENS14_INSA_13SM90_TMA_LOADENS16_INS17_ILi3ELi4ELi3EEES1A_NSW_INSB_IJNSB_IJSI_SD_EEENSB_IJS1B_NSC_ILi4EEEEEES1F_EEENSB_IJS1I_NSB_IJSI_NSC_ILi512EEEEEENSB_IJSX_NSC_ILi2048EEEEEEEEEEEEEvEEEENS_8epilogue10collective6detail29Sm90TmaWarpSpecializedAdapterINS25_15DefaultEpilogueISM_NSB_IJNSB_IJlllEEESD_SX_EEES2A_NS24_6thread17LinearCombinationISM_Li1EffLNS2B_9ScaleType4KindE0ELNS_15FloatRoundStyleE2ESM_EENS_4gemm15EpilogueDefaultEEEEEvvEEEEvNT_6ParamsE,@function
        .size           _ZN7cutlass13device_kernelINS_4conv6kernel13ConvUniversalINS1_16ConvProblemShapeILNS1_8OperatorE1ELi2EEENS1_10collective14CollectiveConvINS1_46MainloopSm90TmaGmmaWarpSpecializedImplicitGemmILS5_1ELi11ELi2EN4cute5tupleIJNSA_1CILi1EEESD_SD_EEENS1_36KernelImplicitTmaWarpSpecializedSm90ELi1EEENSB_IJNSC_ILi256EEENSC_ILi64EEENSB_IJNSC_ILi32EEEEEEEEENS_10bfloat16_tESM_NSA_8TiledMMAINSA_8MMA_AtomIJNSA_4SM904GMMA27MMA_64x64x16_F32BF16BF16_SSILNSQ_5MajorE0ELSS_1ELNSQ_7ScaleInE1ELST_1EEEEEENSA_6LayoutISE_NSB_IJNSC_ILi0EEESX_SX_EEEEENSB_IJNSA_10UnderscoreES10_S10_EEEEENS7_6detail26Sm90ImplicitGemmTileTraitsINSA_20SM90_TMA_LOAD_IM2COLENSA_14ComposedLayoutINSA_7SwizzleILi2ELi4ELi3EEENSA_18smem_ptr_flag_bitsILi16EEENSW_INSB_IJNSB_IJNSC_ILi8EEESJ_EEENSB_IJSJ_SD_EEENSB_IJSD_NSC_ILi11EEEEEEEEENSB_IJNSB_IJSJ_SH_EEENSB_IJSD_SX_EEENSB_IJSX_NSC_ILi8192EEEEEEEEEEEEEvEENS14_INSA_13SM90_TMA_LOADENS16_INS17_ILi3ELi4ELi3EEES1A_NSW_INSB_IJNSB_IJSI_SD_EEENSB_IJS1B_NSC_ILi4EEEEEES1F_EEENSB_IJS1I_NSB_IJSI_NSC_ILi512EEEEEENSB_IJSX_NSC_ILi2048EEEEEEEEEEEEEvEEEENS_8epilogue10collective6detail29Sm90TmaWarpSpecializedAdapterINS25_15DefaultEpilogueISM_NSB_IJNSB_IJlllEEESD_SX_EEES2A_NS24_6thread17LinearCombinationISM_Li1EffLNS2B_9ScaleType4KindE0ELNS_15FloatRoundStyleE2ESM_EENS_4gemm15EpilogueDefaultEEEEEvvEEEEvNT_6ParamsE,(.L_x_261 - _ZN7cutlass13device_kernelINS_4conv6kernel13ConvUniversalINS1_16ConvProblemShapeILNS1_8OperatorE1ELi2EEENS1_10collective14CollectiveConvINS1_46MainloopSm90TmaGmmaWarpSpecializedImplicitGemmILS5_1ELi11ELi2EN4cute5tupleIJNSA_1CILi1EEESD_SD_EEENS1_36KernelImplicitTmaWarpSpecializedSm90ELi1EEENSB_IJNSC_ILi256EEENSC_ILi64EEENSB_IJNSC_ILi32EEEEEEEEENS_10bfloat16_tESM_NSA_8TiledMMAINSA_8MMA_AtomIJNSA_4SM904GMMA27MMA_64x64x16_F32BF16BF16_SSILNSQ_5MajorE0ELSS_1ELNSQ_7ScaleInE1ELST_1EEEEEENSA_6LayoutISE_NSB_IJNSC_ILi0EEESX_SX_EEEEENSB_IJNSA_10UnderscoreES10_S10_EEEEENS7_6detail26Sm90ImplicitGemmTileTraitsINSA_20SM90_TMA_LOAD_IM2COLENSA_14ComposedLayoutINSA_7SwizzleILi2ELi4ELi3EEENSA_18smem_ptr_flag_bitsILi16EEENSW_INSB_IJNSB_IJNSC_ILi8EEESJ_EEENSB_IJSJ_SD_EEENSB_IJSD_NSC_ILi11EEEEEEEEENSB_IJNSB_IJSJ_SH_EEENSB_IJSD_SX_EEENSB_IJSX_NSC_ILi8192EEEEEEEEEEEEEvEENS14_INSA_13SM90_TMA_LOADENS16_INS17_ILi3ELi4ELi3EEES1A_NSW_INSB_IJNSB_IJSI_SD_EEENSB_IJS1B_NSC_ILi4EEEEEES1F_EEENSB_IJS1I_NSB_IJSI_NSC_ILi512EEEEEENSB_IJSX_NSC_ILi2048EEEEEEEEEEEEEvEEEENS_8epilogue10collective6detail29Sm90TmaWarpSpecializedAdapterINS25_15DefaultEpilogueISM_NSB_IJNSB_IJlllEEESD_SX_EEES2A_NS24_6thread17LinearCombinationISM_Li1EffLNS2B_9ScaleType4KindE0ELNS_15FloatRoundStyleE2ESM_EENS_4gemm15EpilogueDefaultEEEEEvvEEEEvNT_6ParamsE)
        .other          _ZN7cutlass13device_kernelINS_4conv6kernel13ConvUniversalINS1_16ConvProblemShapeILNS1_8OperatorE1ELi2EEENS1_10collective14CollectiveConvINS1_46MainloopSm90TmaGmmaWarpSpecializedImplicitGemmILS5_1ELi11ELi2EN4cute5tupleIJNSA_1CILi1EEESD_SD_EEENS1_36KernelImplicitTmaWarpSpecializedSm90ELi1EEENSB_IJNSC_ILi256EEENSC_ILi64EEENSB_IJNSC_ILi32EEEEEEEEENS_10bfloat16_tESM_NSA_8TiledMMAINSA_8MMA_AtomIJNSA_4SM904GMMA27MMA_64x64x16_F32BF16BF16_SSILNSQ_5MajorE0ELSS_1ELNSQ_7ScaleInE1ELST_1EEEEEENSA_6LayoutISE_NSB_IJNSC_ILi0EEESX_SX_EEEEENSB_IJNSA_10UnderscoreES10_S10_EEEEENS7_6detail26Sm90ImplicitGemmTileTraitsINSA_20SM90_TMA_LOAD_IM2COLENSA_14ComposedLayoutINSA_7SwizzleILi2ELi4ELi3EEENSA_18smem_ptr_flag_bitsILi16EEENSW_INSB_IJNSB_IJNSC_ILi8EEESJ_EEENSB_IJSJ_SD_EEENSB_IJSD_NSC_ILi11EEEEEEEEENSB_IJNSB_IJSJ_SH_EEENSB_IJSD_SX_EEENSB_IJSX_NSC_ILi8192EEEEEEEEEEEEEvEENS14_INSA_13SM90_TMA_LOADENS16_INS17_ILi3ELi4ELi3EEES1A_NSW_INSB_IJNSB_IJSI_SD_EEENSB_IJS1B_NSC_ILi4EEEEEES1F_EEENSB_IJS1I_NSB_IJSI_NSC_ILi512EEEEEENSB_IJSX_NSC_ILi2048EEEEEEEEEEEEEvEEEENS_8epilogue10collective6detail29Sm90TmaWarpSpecializedAdapterINS25_15DefaultEpilogueISM_NSB_IJNSB_IJlllEEESD_SX_EEES2A_NS24_6thread17LinearCombinationISM_Li1EffLNS2B_9ScaleType4KindE0ELNS_15FloatRoundStyleE2ESM_EENS_4gemm15EpilogueDefaultEEEEEvvEEEEvNT_6ParamsE,@"STO_CUDA_ENTRY STV_DEFAULT"
_ZN7cutlass13device_kernelINS_4conv6kernel13ConvUniversalINS1_16ConvProblemShapeILNS1_8OperatorE1ELi2EEENS1_10collective14CollectiveConvINS1_46MainloopSm90TmaGmmaWarpSpecializedImplicitGemmILS5_1ELi11ELi2EN4cute5tupleIJNSA_1CILi1EEESD_SD_EEENS1_36KernelImplicitTmaWarpSpecializedSm90ELi1EEENSB_IJNSC_ILi256EEENSC_ILi64EEENSB_IJNSC_ILi32EEEEEEEEENS_10bfloat16_tESM_NSA_8TiledMMAINSA_8MMA_AtomIJNSA_4SM904GMMA27MMA_64x64x16_F32BF16BF16_SSILNSQ_5MajorE0ELSS_1ELNSQ_7ScaleInE1ELST_1EEEEEENSA_6LayoutISE_NSB_IJNSC_ILi0EEESX_SX_EEEEENSB_IJNSA_10UnderscoreES10_S10_EEEEENS7_6detail26Sm90ImplicitGemmTileTraitsINSA_20SM90_TMA_LOAD_IM2COLENSA_14ComposedLayoutINSA_7SwizzleILi2ELi4ELi3EEENSA_18smem_ptr_flag_bitsILi16EEENSW_INSB_IJNSB_IJNSC_ILi8EEESJ_EEENSB_IJSJ_SD_EEENSB_IJSD_NSC_ILi11EEEEEEEEENSB_IJNSB_IJSJ_SH_EEENSB_IJSD_SX_EEENSB_IJSX_NSC_ILi8192EEEEEEEEEEEEEvEENS14_INSA_13SM90_TMA_LOADENS16_INS17_ILi3ELi4ELi3EEES1A_NSW_INSB_IJNSB_IJSI_SD_EEENSB_IJS1B_NSC_ILi4EEEEEES1F_EEENSB_IJS1I_NSB_IJSI_NSC_ILi512EEEEEENSB_IJSX_NSC_ILi2048EEEEEEEEEEEEEvEEEENS_8epilogue10collective6detail29Sm90TmaWarpSpecializedAdapterINS25_15DefaultEpilogueISM_NSB_IJNSB_IJlllEEESD_SX_EEES2A_NS24_6thread17LinearCombinationISM_Li1EffLNS2B_9ScaleType4KindE0ELNS_15FloatRoundStyleE2ESM_EENS_4gemm15EpilogueDefaultEEEEEvvEEEEvNT_6ParamsE:
[----:B------:R-:W-:Y:S01]  /*0000*/  LDC R1, c[0x0][0x28] ;  /* 0x00000a00ff017b82 */ /* 0x000fe20000000800 */
[----:B------:R-:W0:Y:S01]  /*0010*/  S2R R9, SR_TID.X ;  /* 0x0000000000097919 */ /* 0x000e220000002100 */
[----:B------:R-:W-:Y:S01]  /*0020*/  ELECT P0, URZ, PT ;  /* 0x00000000003f782f */ /* 0x000fe20003800000 */
[----:B------:R-:W-:Y:S01]  /*0030*/  BSSY B0, `(.L_x_0) ;  /* 0x000000f000007945 */ /* 0x000fe20003800000 */
[--C-:B0-----:R-:W-:Y:S02]  /*0040*/  SHF.R.U32.HI R0, RZ, 0x5, R9.reuse ;  /* 0x00000005ff007819 */ /* 0x101fe40000011609 */
[----:B------:R-:W-:-:S03]  /*0050*/  SHF.R.U32.HI R3, RZ, 0x7, R9 ;  /* 0x00000007ff037819 */ /* 0x000fc60000011609 */
[----:B------:R-:W0:Y:S04]  /*0060*/  SHFL.IDX PT, R2, R0, RZ, 0x1f ;  /* 0x00001fff00027589 */ /* 0x000e2800000e0000 */
[----:B------:R1:W2:Y:S01]  /*0070*/  SHFL.IDX PT, R7, R3, RZ, 0x1f ;  /* 0x00001fff03077589 */ /* 0x0002a200000e0000 */
[----:B0-----:R-:W-:-:S13]  /*0080*/  ISETP.NE.OR P0, PT, R2, RZ, !P0 ;  /* 0x000000ff0200720c */ /* 0x001fda0004705670 */
[----:B-12---:R-:W-:Y:S05]  /*0090*/  @P0 BRA `(.L_x_1) ;  /* 0x0000000000200947 */ /* 0x006fea0003800000 */
[----:B------:R-:W-:Y:S02]  /*00a0*/  ULDC.64 UR4, c[0x0][0x198] ;  /* 0x0000660000047ab9 */ /* 0x000fe40000000a00 */
[----:B------:R-:W-:Y:S02]  /*00b0*/  UIADD3 UR6, UP0, UR4, 0xf0, URZ ;  /* 0x000000f004067890 */ /* 0x000fe4000ff1e03f */
[----:B------:R-:W-:Y:S02]  /*00c0*/  UIADD3 UR4, UP1, UR4, 0x1f0, URZ ;  /* 0x000001f004047890 */ /* 0x000fe4000ff3e03f */
[----:B------:R-:W-:Y:S02]  /*00d0*/  UIADD3.X UR7, URZ, UR5, URZ, UP0, !UPT ;  /* 0x000000053f077290 */ /* 0x000fe400087fe43f */
[----:B------:R-:W-:-:S07]  /*00e0*/  UIADD3.X UR5, URZ, UR5, URZ, UP1, !UPT ;  /* 0x000000053f057290 */ /* 0x000fce0008ffe43f */
[----:B------:R0:W-:Y:S02]  /*00f0*/  UTMACCTL.PF [UR6] ;  /* 0x00000000060079b9 */ /* 0x0001e40008040000 */
[----:B------:R0:W-:Y:S02]  /*0100*/  UTMACCTL.PF [UR4] ;  /* 0x00000000040079b9 */ /* 0x0001e40008040000 */
[----:B0-----:R-:W-:Y:S01]  /*0110*/  NOP ;  /* 0x0000000000007918 */ /* 0x001fe20000000000 */
.L_x_1:
[----:B------:R-:W-:Y:S05]  /*0120*/  BSYNC B0 ;  /* 0x0000000000007941 */ /* 0x000fea0003800000 */
.L_x_0:
[----:B------:R-:W0:Y:S01]  /*0130*/  SHFL.IDX PT, R0, R0, RZ, 0x1f ;  /* 0x00001fff00007589 */ /* 0x000e2200000e0000 */
[----:B------:R-:W-:-:S04]  /*0140*/  SHF.R.S32.HI R3, RZ, 0x1f, R2 ;  /* 0x0000001fff037819 */ /* 0x000fc80000011402 */
[----:B------:R-:W-:Y:S02]  /*0150*/  LEA.HI R3, R3, R2, RZ, 0x2 ;  /* 0x0000000203037211 */ /* 0x000fe400078f10ff */
[----:B0-----:R-:W-:-:S13]  /*0160*/  ISETP.NE.AND P0, PT, R0, RZ, PT ;  /* 0x000000ff0000720c */ /* 0x001fda0003f05270 */
[----:B------:R-:W-:Y:S05]  /*0170*/  @P0 BRA `(.L_x_2) ;  /* 0x00000000009c0947 */ /* 0x000fea0003800000 */
[----:B------:R-:W-:Y:S01]  /*0180*/  ELECT P0, URZ, PT ;  /* 0x00000000003f782f */ /* 0x000fe20003800000 */
[----:B------:R-:W-:-:S12]  /*0190*/  BSSY B0, `(.L_x_2) ;  /* 0x0000025000007945 */ /* 0x000fd80003800000 */
[----:B------:R-:W-:Y:S05]  /*01a0*/  @!P0 BRA `(.L_x_3) ;  /* 0x00000000008c8947 */ /* 0x000fea0003800000 */
[----:B------:R-:W0:Y:S01]  /*01b0*/  S2UR UR8, SR_CgaCtaId ;  /* 0x00000000000879c3 */ /* 0x000e220000008800 */
[----:B------:R-:W-:Y:S01]  /*01c0*/  UMOV UR4, 0x400 ;  /* 0x0000040000047882 */ /* 0x000fe20000000000 */
[----:B------:R-:W-:Y:S01]  /*01d0*/  UMOV UR5, 0x1 ;  /* 0x0000000100057882 */ /* 0x000fe20000000000 */
[----:B------:R-:W-:Y:S02]  /*01e0*/  UMOV UR6, 0x80 ;  /* 0x0000008000067882 */ /* 0x000fe40000000000 */
[----:B------:R-:W-:-:S04]  /*01f0*/  UIADD3 UR6, -UR6, 0x100000, URZ ;  /* 0x0010000006067890 */ /* 0x000fc8000fffe13f */
[----:B------:R-:W-:Y:S02]  /*0200*/  USHF.L.U32 UR7, UR6, 0xb, URZ ;  /* 0x0000000b06077899 */ /* 0x000fe4000800063f */
[----:B------:R-:W-:Y:S02]  /*0210*/  USHF.L.U32 UR6, UR6, 0x1, URZ ;  /* 0x0000000106067899 */ /* 0x000fe4000800063f */
[----:B0-----:R-:W-:Y:S02]  /*0220*/  ULEA UR8, UR8, UR4, 0x18 ;  /* 0x0000000408087291 */ /* 0x001fe4000f8ec03f */
[----:B------:R-:W-:-:S04]  /*0230*/  UIADD3 UR4, -UR5, 0x100000, URZ ;  /* 0x0010000005047890 */ /* 0x000fc8000fffe13f */
[----:B------:R-:W-:Y:S02]  /*0240*/  USHF.L.U32 UR5, UR4, 0xb, URZ ;  /* 0x0000000b04057899 */ /* 0x000fe4000800063f */
[----:B------:R-:W-:Y:S01]  /*0250*/  USHF.L.U32 UR4, UR4, 0x1, URZ ;  /* 0x0000000104047899 */ /* 0x000fe2000800063f */
[----:B------:R-:W0:Y:S11]  /*0260*/  FENCE.VIEW.ASYNC.S ;  /* 0x00000000000073c6 */ /* 0x000e360000000000 */
[----:B0-----:R0:W1:Y:S01]  /*0270*/  SYNCS.EXCH.64 URZ, [UR8+0x37000], UR4 ;  /* 0x03700004083f75b2 */ /* 0x0010620008000100 */
[----:B------:R0:W2:Y:S01]  /*0280*/  SYNCS.EXCH.64 URZ, [UR8+0x37058], UR6 ;  /* 0x03705806083f75b2 */ /* 0x0000a20008000100 */
[----:B------:R0:W3:Y:S01]  /*0290*/  SYNCS.EXCH.64 URZ, [UR8+0x37008], UR4 ;  /* 0x03700804083f75b2 */ /* 0x0000e20008000100 */
[----:B------:R0:W4:Y:S01]  /*02a0*/  SYNCS.EXCH.64 URZ, [UR8+0x37060], UR6 ;  /* 0x03706006083f75b2 */ /* 0x0001220008000100 */
[----:B------:R0:W0:Y:S01]  /*02b0*/  SYNCS.EXCH.64 URZ, [UR8+0x37010], UR4 ;  /* 0x03701004083f75b2 */ /* 0x0000220008000100 */
        /* <DEDUP_REMOVED lines=17> */
[----:B------:R-:W-:Y:S01]  /*03d0*/  NOP ;  /* 0x0000000000007918 */ /* 0x000fe20000000000 */
.L_x_3:
[----:B0-----:R-:W-:Y:S05]  /*03e0*/  BSYNC B0 ;  /* 0x0000000000007941 */ /* 0x001fea0003800000 */
.L_x_2:
[----:B------:R-:W-:Y:S01]  /*03f0*/  ULDC.64 UR4, c[0x0][0x598] ;  /* 0x0001660000047ab9 */ /* 0x000fe20000000a00 */
[----:B------:R-:W-:Y:S01]  /*0400*/  LOP3.LUT R3, R3, 0xfffffffc, RZ, 0xc0, !PT ;  /* 0xfffffffc03037812 */ /* 0x000fe200078ec0ff */
[----:B------:R-:W-:Y:S01]  /*0410*/  NOP ;  /* 0x0000000000007918 */ /* 0x000fe20000000000 */
[----:B------:R-:W-:Y:S01]  /*0420*/  ISETP.NE.U32.AND P0, PT, RZ, UR4, PT ;  /* 0x00000004ff007c0c */ /* 0x000fe2000bf05070 */
[----:B------:R-:W-:Y:S01]  /*0430*/  NOP ;  /* 0x0000000000007918 */ /* 0x000fe20000000000 */
[----:B------:R-:W-:Y:S01]  /*0440*/  SHF.R.S32.HI R0, RZ, 0x1f, R9 ;  /* 0x0000001fff007819 */ /* 0x000fe20000011409 */
[----:B------:R-:W-:Y:S01]  /*0450*/  IMAD.IADD R6, R2, 0x1, -R3 ;  /* 0x0000000102067824 */ /* 0x000fe200078e0a03 */
[----:B-1234-:R-:W-:Y:S01]  /*0460*/  BAR.SYNC.DEFER_BLOCKING 0x0 ;  /* 0x0000000000007b1d */ /* 0x01efe20000010000 */
[----:B------:R-:W-:Y:S02]  /*0470*/  ISETP.NE.AND.EX P0, PT, RZ, UR5, PT, P0 ;  /* 0x00000005ff007c0c */ /* 0x000fe4000bf05300 */
[----:B------:R-:W-:-:S02]  /*0480*/  LEA.HI R0, R0, R9, RZ, 0x7 ;  /* 0x0000000900007211 */ /* 0x000fc400078f38ff */
[C---:B------:R-:W-:Y:S01]  /*0490*/  LOP3.LUT P1, RZ, R7.reuse, R6, RZ, 0xfc, !PT ;  /* 0x0000000607ff7212 */ /* 0x040fe2000782fcff */
[----:B------:R-:W-:Y:S01]  /*04a0*/  ULDC.64 UR12, c[0x0][0x208] ;  /* 0x00008200000c7ab9 */ /* 0x000fe20000000a00 */
[----:B------:R-:W-:Y:S02]  /*04b0*/  LOP3.LUT R0, R0, 0xffffff80, RZ, 0xc0, !PT ;  /* 0xffffff8000007812 */ /* 0x000fe400078ec0ff */
[----:B------:R-:W-:Y:S02]  /*04c0*/  ISETP.NE.AND P2, PT, R7, 0x1, PT ;  /* 0x000000010700780c */ /* 0x000fe40003f45270 */
[----:B------:R-:W-:Y:S01]  /*04d0*/  SEL R2, RZ, 0x1, P1 ;  /* 0x00000001ff027807 */ /* 0x000fe20000800000 */
[----:B------:R-:W-:-:S03]  /*04e0*/  IMAD.IADD R0, R9, 0x1, -R0 ;  /* 0x0000000109007824 */ /* 0x000fc600078e0a00 */
[----:B------:R-:W-:Y:S01]  /*04f0*/  SEL R2, R2, 0x2, P2 ;  /* 0x0000000202027807 */ /* 0x000fe20001000000 */
[----:B------:R-:W-:Y:S06]  /*0500*/  @!P0 BRA `(.L_x_4) ;  /* 0x00000000001c8947 */ /* 0x000fec0003800000 */
[----:B------:R-:W0:Y:S02]  /*0510*/  LDC.64 R4, c[0x0][0x598] ;  /* 0x00016600ff047b82 */ /* 0x000e240000000a00 */
[----:B0-----:R-:W2:Y:S02]  /*0520*/  LDG.E.64 R4, desc[UR12][R4.64] ;  /* 0x0000000c04047981 */ /* 0x001ea4000c1e1b00 */
[----:B--2---:R-:W-:-:S04]  /*0530*/  ISETP.NE.U32.AND P0, PT, R4, RZ, PT ;  /* 0x000000ff0400720c */ /* 0x004fc80003f05070 */
[----:B------:R-:W-:-:S13]  /*0540*/  ISETP.NE.AND.EX P0, PT, R5, RZ, PT, P0 ;  /* 0x000000ff0500720c */ /* 0x000fda0003f05300 */
[----:B------:R-:W-:Y:S05]  /*0550*/  @!P0 BRA `(.L_x_4) ;  /* 0x0000000000088947 */ /* 0x000fea0003800000 */
[----:B------:R2:W5:Y:S01]  /*0560*/  LD.E R11, desc[UR12][R4.64] ;  /* 0x0000000c040b7980 */ /* 0x000562000c101900 */
[----:B------:R-:W-:Y:S05]  /*0570*/  BRA `(.L_x_5) ;  /* 0x0000000000207947 */ /* 0x000fea0003800000 */
.L_x_4:
[----:B------:R-:W-:Y:S02]  /*0580*/  ULDC.64 UR4, c[0x0][0x588] ;  /* 0x0001620000047ab9 */ /* 0x000fe40000000a00 */
[----:B------:R-:W-:-:S04]  /*0590*/  ISETP.NE.U32.AND P0, PT, RZ, UR4, PT ;  /* 0x00000004ff007c0c */ /* 0x000fc8000bf05070 */
[----:B------:R-:W-:-:S13]  /*05a0*/  ISETP.NE.AND.EX P0, PT, RZ, UR5, PT, P0 ;  /* 0x00000005ff007c0c */ /* 0x000fda000bf05300 */
[----:B------:R-:W-:Y:S05]  /*05b0*/  @!P0 BRA `(.L_x_6) ;  /* 0x00000000000c8947 */ /* 0x000fea0003800000 */
[----:B------:R-:W0:Y:S02]  /*05c0*/  LDC.64 R4, c[0x0][0x588] ;  /* 0x00016200ff047b82 */ /* 0x000e240000000a00 */
[----:B0-----:R0:W5:Y:S01]  /*05d0*/  LDG.E R11, desc[UR12][R4.64] ;  /* 0x0000000c040b7981 */ /* 0x001162000c1e1900 */
[----:B------:R-:W-:Y:S05]  /*05e0*/  BRA `(.L_x_5) ;  /* 0x0000000000047947 */ /* 0x000fea0003800000 */
.L_x_6:
[----:B------:R-:W1:Y:S02]  /*05f0*/  LDC R11, c[0x0][0x580] ;  /* 0x00016000ff0b7b82 */ /* 0x000e640000000800 */
.L_x_5:
[----:B------:R-:W-:Y:S02]  /*0600*/  ULDC.64 UR4, c[0x0][0x5a0] ;  /* 0x0001680000047ab9 */ /* 0x000fe40000000a00 */
[----:B------:R-:W-:-:S04]  /*0610*/  ISETP.NE.U32.AND P0, PT, RZ, UR4, PT ;  /* 0x00000004ff007c0c */ /* 0x000fc8000bf05070 */
[----:B------:R-:W-:-:S13]  /*0620*/  ISETP.NE.AND.EX P0, PT, RZ, UR5, PT, P0 ;  /* 0x00000005ff007c0c */ /* 0x000fda000bf05300 */
[----:B------:R-:W-:Y:S05]  /*0630*/  @!P0 BRA `(.L_x_7) ;  /* 0x00000000001c8947 */ /* 0x000fea0003800000 */
[----:B0-2---:R-:W0:Y:S02]  /*0640*/  LDC.64 R4, c[0x0][0x5a0] ;  /* 0x00016800ff047b82 */ /* 0x005e240000000a00 */
[----:B0-----:R-:W2:Y:S02]  /*0650*/  LDG.E.64 R4, desc[UR12][R4.64] ;  /* 0x0000000c04047981 */ /* 0x001ea4000c1e1b00 */
[----:B--2---:R-:W-:-:S04]  /*0660*/  ISETP.NE.U32.AND P0, PT, R4, RZ, PT ;  /* 0x000000ff0400720c */ /* 0x004fc80003f05070 */
[----:B------:R-:W-:-:S13]  /*0670*/  ISETP.NE.AND.EX P0, PT, R5, RZ, PT, P0 ;  /* 0x000000ff0500720c */ /* 0x000fda0003f05300 */
[----:B------:R-:W-:Y:S05]  /*0680*/  @!P0 BRA `(.L_x_7) ;  /* 0x0000000000088947 */ /* 0x000fea0003800000 */
[----:B------:R0:W5:Y:S01]  /*0690*/  LD.E R14, desc[UR12][R4.64] ;  /* 0x0000000c040e7980 */ /* 0x000162000c101900 */
[----:B------:R-:W-:Y:S05]  /*06a0*/  BRA `(.L_x_8) ;  /* 0x0000000000207947 */ /* 0x000fea0003800000 */
.L_x_7:
[----:B------:R-:W-:Y:S02]  /*06b0*/  ULDC.64 UR4, c[0x0][0x590] ;  /* 0x0001640000047ab9 */ /* 0x000fe40000000a00 */
[----:B------:R-:W-:-:S04]  /*06c0*/  ISETP.NE.U32.AND P0, PT, RZ, UR4, PT ;  /* 0x00000004ff007c0c */ /* 0x000fc8000bf05070 */
[----:B------:R-:W-:-:S13]  /*06d0*/  ISETP.NE.AND.EX P0, PT, RZ, UR5, PT, P0 ;  /* 0x00000005ff007c0c */ /* 0x000fda000bf05300 */
[----:B------:R-:W-:Y:S05]  /*06e0*/  @!P0 BRA `(.L_x_9) ;  /* 0x00000000000c8947 */ /* 0x000fea0003800000 */
[----:B------:R-:W3:Y:S02]  /*06f0*/  LDC.64 R14, c[0x0][0x590] ;  /* 0x00016400ff0e7b82 */ /* 0x000ee40000000a00 */
[----:B---3--:R4:W5:Y:S01]  /*0700*/  LDG.E R14, desc[UR12][R14.64] ;  /* 0x0000000c0e0e7981 */ /* 0x008962000c1e1900 */
[----:B------:R-:W-:Y:S05]  /*0710*/  BRA `(.L_x_8) ;  /* 0x0000000000047947 */ /* 0x000fea0003800000 */
.L_x_9:
[----:B------:R-:W3:Y:S02]  /*0720*/  LDC R14, c[0x0][0x584] ;  /* 0x00016100ff0e7b82 */ /* 0x000ee40000000800 */
.L_x_8:
[----:B------:R-:W1:Y:S01]  /*0730*/  LDC R3, c[0x0][0x3c4] ;  /* 0x0000f100ff037b82 */ /* 0x000e620000000800 */
[----:B------:R-:W-:-:S07]  /*0740*/  ISETP.NE.AND P0, PT, R7, RZ, PT ;  /* 0x000000ff0700720c */ /* 0x000fce0003f05270 */
[----:B------:R-:W4:Y:S01]  /*0750*/  LDC.64 R12, c[0x0][0x3c8] ;  /* 0x0000f200ff0c7b82 */ /* 0x000f220000000a00 */
[----:B-1----:R-:W-:-:S05]  /*0760*/  VIADD R3, R3, 0x1f ;  /* 0x0000001f03037836 */ /* 0x002fca0000000000 */
[----:B0-2---:R-:W-:-:S04]  /*0770*/  SHF.R.S32.HI R4, RZ, 0x1f, R3 ;  /* 0x0000001fff047819 */ /* 0x005fc80000011403 */
[----:B------:R-:W-:-:S04]  /*0780*/  LEA.HI R4, R4, R3, RZ, 0x5 ;  /* 0x0000000304047211 */ /* 0x000fc800078f28ff */
[----:B------:R-:W-:-:S05]  /*0790*/  SHF.R.S32.HI R5, RZ, 0x5, R4 ;  /* 0x00000005ff057819 */ /* 0x000fca0000011404 */
[----:B----4-:R-:W-:-:S04]  /*07a0*/  IMAD R4, R5, R12, RZ ;  /* 0x0000000c05047224 */ /* 0x010fc800078e02ff */
[----:B------:R-:W-:Y:S01]  /*07b0*/  IMAD R3, R4, R13, RZ ;  /* 0x0000000d04037224 */ /* 0x000fe200078e02ff */
[----:B------:R-:W-:Y:S06]  /*07c0*/  @!P0 BRA `(.L_x_10) ;  /* 0x000000b000ac8947 */ /* 0x000fec0003800000 */
[----:B------:R-:W-:-:S13]  /*07d0*/  ISETP.NE.AND P0, PT, R7, 0x1, PT ;  /* 0x000000010700780c */ /* 0x000fda0003f05270 */
[----:B------:R-:W-:Y:S05]  /*07e0*/  @P0 EXIT ;  /* 0x000000000000094d */ /* 0x000fea0003800000 */
[----:B------:R-:W-:Y:S01]  /*07f0*/  ISETP.GE.AND P0, PT, R3, 0x1, PT ;  /* 0x000000010300780c */ /* 0x000fe20003f06270 */
[----:B------:R-:W-:Y:S01]  /*0800*/  UMOV UR4, URZ ;  /* 0x0000003f00047c82 */ /* 0x000fe20008000000 */
[----:B------:R-:W-:Y:S02]  /*0810*/  CS2R R54, SRZ ;  /* 0x0000000000367805 */ /* 0x000fe4000001ff00 */
[----:B------:R-:W-:Y:S02]  /*0820*/  CS2R R120, SRZ ;  /* 0x0000000000787805 */ /* 0x000fe4000001ff00 */
[----:B------:R-:W-:Y:S02]  /*0830*/  CS2R R122, SRZ ;  /* 0x00000000007a7805 */ /* 0x000fe4000001ff00 */
[----:B------:R-:W-:Y:S02]  /*0840*/  CS2R R124, SRZ ;  /* 0x00000000007c7805 */ /* 0x000fe4000001ff00 */
[----:B------:R-:W-:-:S02]  /*0850*/  CS2R R126, SRZ ;  /* 0x00000000007e7805 */ /* 0x000fc4000001ff00 */
[----:B------:R-:W-:Y:S02]  /*0860*/  CS2R R128, SRZ ;  /* 0x0000000000807805 */ /* 0x000fe4000001ff00 */
        /* <DEDUP_REMOVED lines=57> */
[----:B------:R-:W-:Y:S01]  /*0c00*/  CS2R R52, SRZ ;  /* 0x0000000000347805 */ /* 0x000fe2000001ff00 */
[----:B------:R-:W-:Y:S06]  /*0c10*/  @!P0 BRA `(.L_x_11) ;  /* 0x0000000000dc8947 */ /* 0x000fec0003800000 */
[----:B------:R-:W-:-:S04]  /*0c20*/  LOP3.LUT R4, R2, 0x1, RZ, 0xfc, !PT ;  /* 0x0000000102047812 */ /* 0x000fc800078efcff */
[----:B------:R-:W-:-:S13]  /*0c30*/  ISETP.NE.AND P1, PT, R4, 0x3, PT ;  /* 0x000000030400780c */ /* 0x000fda0003f25270 */
[----:B------:R-:W-:Y:S05]  /*0c40*/  @!P1 BRA `(.L_x_12) ;  /* 0x0000000000049947 */ /* 0x000fea0003800000 */
[----:B------:R-:W-:Y:S01]  /*0c50*/  BPT.TRAP 0x1 ;  /* 0x000000040000795c */ /* 0x000fe20000300000 */
.L_x_12:
[----:B------:R-:W0:Y:S01]  /*0c60*/  S2UR UR5, SR_CgaCtaId ;  /* 0x00000000000579c3 */ /* 0x000e220000008800 */
[----:B------:R-:W-:Y:S01]  /*0c70*/  SHF.L.U32 R4, RZ, 0x1f, RZ ;  /* 0x0000001fff047819 */ /* 0x000fe200000006ff */
[----:B------:R-:W-:Y:S02]  /*0c80*/  UMOV UR4, 0x400 ;  /* 0x0000040000047882 */ /* 0x000fe40000000000 */
[----:B0-----:R-:W-:-:S12]  /*0c90*/  ULEA UR5, UR5, UR4, 0x18 ;  /* 0x0000000405057291 */ /* 0x001fd8000f8ec03f */
.L_x_13:
[----:B0-----:R-:W-:-:S04]  /*0ca0*/  IMAD.U32 R5, RZ, RZ, UR5 ;  /* 0x00000005ff057e24 */ /* 0x001fc8000f8e00ff */
[----:B------:R0:W1:Y:S03]  /*0cb0*/  SYNCS.PHASECHK.TRANS64.TRYWAIT P1, [R5+URZ+0x37000], R4 ;  /* 0x03700004050075a7 */ /* 0x000066000802017f */
[----:B-1----:R-:W-:Y:S05]  /*0cc0*/  @!P1 NANOSLEEP.SYNCS 0x989680 ;  /* 0x009896800000995d */ /* 0x002fea0003900000 */
[----:B------:R-:W1:Y:S02]  /*0cd0*/  @!P1 SYNCS.PHASECHK.TRANS64 P1, [R5+URZ+0x37000], R4 ;  /* 0x03700004050095a7 */ /* 0x000e64000802007f */
[----:B-1----:R-:W-:Y:S05]  /*0ce0*/  @!P1 BRA `(.L_x_13) ;  /* 0xfffffffc00ec9947 */ /* 0x002fea000383ffff */
[----:B------:R-:W-:Y:S01]  /*0cf0*/  USHF.R.U32.HI UR4, URZ, 0x4, UR5 ;  /* 0x000000043f047899 */ /* 0x000fe20008011605 */
[----:B------:R-:W-:Y:S01]  /*0d00*/  WARPGROUP.ARRIVE ;  /* 0x00000000000079c5 */ /* 0x000fe20000000000 */
[----:B------:R-:W-:Y:S02]  /*0d10*/  UIADD3 UR5, UR5, 0x2c000, URZ ;  /* 0x0002c00005057890 */ /* 0x000fe4000fffe03f */
[----:B------:R-:W-:Y:S02]  /*0d20*/  ULOP3.LUT UR4, UR4, 0x3fff, URZ, 0xc0, !UPT ;  /* 0x00003fff04047892 */ /* 0x000fe4000f8ec03f */
[----:B------:R-:W-:Y:S02]  /*0d30*/  USHF.R.U32.HI UR5, URZ, 0x4, UR5 ;  /* 0x000000043f057899 */ /* 0x000fe40008011605 */
[----:B------:R-:W-:Y:S02]  /*0d40*/  ULOP3.LUT UR14, UR4, 0x10000, URZ, 0xfc, !UPT ;  /* 0x00010000040e7892 */ /* 0x000fe4000f8efc3f */
[----:B------:R-:W-:-:S02]  /*0d50*/  ULOP3.LUT UR8, UR5, 0x3fff, URZ, 0xc0, !UPT ;  /* 0x00003fff05087892 */ /* 0x000fc4000f8ec03f */
[----:B------:R-:W-:Y:S02]  /*0d60*/  UIADD3 UR9, UR14, 0x100, URZ ;  /* 0x000001000e097890 */ /* 0x000fe4000fffe03f */
[----:B------:R-:W-:Y:S01]  /*0d70*/  UIADD3 UR10, UR14, 0x200, URZ ;  /* 0x000002000e0a7890 */ /* 0x000fe2000fffe03f */
[----:B------:R-:W-:Y:S02]  /*0d80*/  UMOV UR7, 0x40000040 ;  /* 0x4000004000077882 */ /* 0x000fe40000000000 */
[----:B------:R-:W-:Y:S01]  /*0d90*/  UMOV UR6, UR8 ;  /* 0x0000000800067c82 */ /* 0x000fe20008000000 */
[----:B------:R-:W-:Y:S01]  /*0da0*/  UMOV UR4, UR14 ;  /* 0x0000000e00047c82 */ /* 0x000fe20008000000 */
[----:B------:R-:W-:Y:S01]  /*0db0*/  UMOV UR5, 0x80000020 ;  /* 0x8000002000057882 */ /* 0x000fe20000000000 */
[----:B------:R-:W-:Y:S01]  /*0dc0*/  UIADD3 UR11, UR14, 0x300, URZ ;  /* 0x000003000e0b7890 */ /* 0x000fe2000fffe03f */
[----:B------:R-:W-:Y:S01]  /*0dd0*/  HGMMA.64x64x16.F32.BF16 R120, gdesc[UR4].tnspB, RZ, !UPT ;  /* 0x40e00000047879f0 */ /* 0x000fe2000c7018ff */
        /* <DEDUP_REMOVED lines=9> */
[----:B------:R-:W-:-:S02]  /*0e70*/  UMOV UR5, 0x80000020 ;  /* 0x8000002000057882 */ /* 0x000fc40000000000 */
[----:B------:R-:W-:Y:S01]  /*0e80*/  HGMMA.64x64x16.F32.BF16 R24, gdesc[UR4].tnspB, RZ, !UPT ;  /* 0x40e00000041879f0 */ /* 0x000fe2000c7018ff */
[----:B------:R-:W-:Y:S02]  /*0e90*/  UIADD3 UR4, UR14, 0x2, URZ ;  /* 0x000000020e047890 */ /* 0x000fe4000fffe03f */
[----:B------:R-:W-:Y:S02]  /*0ea0*/  UIADD3 UR6, UR8, 0x80, URZ ;  /* 0x0000008008067890 */ /* 0x000fe4000fffe03f */
[----:B------:R-:W-:Y:S01]  /*0eb0*/  UIADD3 UR8, UR14, 0x102, URZ ;  /* 0x000001020e087890 */ /* 0x000fe2000fffe03f */
[----:B------:R-:W-:Y:S01]  /*0ec0*/  UMOV UR5, 0x80000020 ;  /* 0x8000002000057882 */ /* 0x000fe20000000000 */
[----:B------:R-:W-:-:S05]  /*0ed0*/  UMOV UR7, 0x40000040 ;  /* 0x4000004000077882 */ /* 0x000fca0000000000 */
[----:B------:R-:W-:Y:S01]  /*0ee0*/  HGMMA.64x64x16.F32.BF16 R120, gdesc[UR4].tnspB, R120 ;  /* 0x40e00000047879f0 */ /* 0x000fe20008701878 */
[----:B------:R-:W-:Y:S01]  /*0ef0*/  UMOV UR4, UR8 ;  /* 0x0000000800047c82 */ /* 0x000fe20008000000 */
[----:B------:R-:W-:Y:S02]  /*0f00*/  UMOV UR5, 0x80000020 ;  /* 0x8000002000057882 */ /* 0x000fe40000000000 */
[----:B------:R-:W-:Y:S01]  /*0f10*/  HGMMA.64x64x16.F32.BF16 R88, gdesc[UR4].tnspB, R88 ;  /* 0x40e00000045879f0 */ /* 0x000fe20008701858 */
[----:B------:R-:W-:Y:S01]  /*0f20*/  UMOV UR4, UR9 ;  /* 0x0000000900047c82 */ /* 0x000fe20008000000 */
[----:B------:R-:W-:Y:S02]  /*0f30*/  UMOV UR5, 0x80000020 ;  /* 0x8000002000057882 */ /* 0x000fe40000000000 */
[----:B------:R-:W-:Y:S01]  /*0f40*/  HGMMA.64x64x16.F32.BF16 R56, gdesc[UR4].tnspB, R56 ;  /* 0x40e00000043879f0 */ /* 0x000fe20008701838 */
[----:B------:R-:W-:Y:S01]  /*0f50*/  UMOV UR4, UR10 ;  /* 0x0000000a00047c82 */ /* 0x000fe20008000000 */
[----:B------:R-:W-:-:S02]  /*0f60*/  UMOV UR5, 0x80000020 ;  /* 0x8000002000057882 */ /* 0x000fc40000000000 */
[----:B------:R-:W-:Y:S01]  /*0f70*/  HGMMA.64x64x16.F32.BF16 R24, gdesc[UR4].tnspB, R24, gsb0 ;  /* 0x40e00000041879f0 */ /* 0x000fe20008001818 */
[----:B------:R-:W-:-:S05]  /*0f80*/  UMOV UR4, 0x1 ;  /* 0x0000000100047882 */ /* 0x000fca0000000000 */
.L_x_11:
[----:B0-----:R-:W-:-:S05]  /*0f90*/  VIMNMX R4, R3, 0x1, PT ;  /* 0x0000000103047848 */ /* 0x001fca0003fe0100 */
[----:B------:R-:W-:-:S05]  /*0fa0*/  IMAD.IADD R3, R3, 0x1, -R4 ;  /* 0x0000000103037824 */ /* 0x000fca00078e0a04 */
[----:B------:R-:W-:-:S13]  /*0fb0*/  ISETP.GE.AND P1, PT, R3, 0x1, PT ;  /* 0x000000010300780c */ /* 0x000fda0003f26270 */
[----:B------:R-:W-:Y:S05]  /*0fc0*/  @!P1 BRA `(.L_x_14) ;  /* 0x00000004004c9947 */ /* 0x000fea0003800000 */
[----:B------:R-:W0:Y:S01]  /*0fd0*/  S2UR UR5, SR_CgaCtaId ;  /* 0x00000000000579c3 */ /* 0x000e220000008800 */
[----:B------:R-:W-:Y:S01]  /*0fe0*/  UMOV UR6, 0x400 ;  /* 0x0000040000067882 */ /* 0x000fe20000000000 */
[----:B------:R-:W-:Y:S01]  /*0ff0*/  LOP3.LUT R8, R2, 0x1, RZ, 0xfc, !PT ;  /* 0x0000000102087812 */ /* 0x000fe200078efcff */
[----:B------:R-:W-:Y:S01]  /*1000*/  IMAD.MOV.U32 R7, RZ, RZ, RZ ;  /* 0x000000ffff077224 */ /* 0x000fe200078e00ff */
[----:B------:R-:W-:Y:S01]  /*1010*/  UISETP.NE.U32.AND UP0, UPT, UR4, URZ, UPT ;  /* 0x0000003f0400728c */ /* 0x000fe2000bf05070 */
[----:B------:R-:W-:Y:S01]  /*1020*/  IMAD.MOV.U32 R4, RZ, RZ, R3 ;  /* 0x000000ffff047224 */ /* 0x000fe200078e0003 */
[----:B0-----:R-:W-:-:S04]  /*1030*/  ULEA UR6, UR5, UR6, 0x18 ;  /* 0x0000000605067291 */ /* 0x001fc8000f8ec03f */
[----:B------:R-:W-:Y:S02]  /*1040*/  UIADD3 UR5, UR6, 0x2c000, URZ ;  /* 0x0002c00006057890 */ /* 0x000fe4000fffe03f */
[----:B------:R-:W-:Y:S02]  /*1050*/  USHF.R.U32.HI UR7, URZ, 0x4, UR6 ;  /* 0x000000043f077899 */ /* 0x000fe40008011606 */
[----:B------:R-:W-:Y:S02]  /*1060*/  USHF.R.U32.HI UR5, URZ, 0x4, UR5 ;  /* 0x000000043f057899 */ /* 0x000fe40008011605 */
[----:B------:R-:W-:Y:S02]  /*1070*/  ULOP3.LUT UR7, UR7, 0x3fff, URZ, 0xc0, !UPT ;  /* 0x00003fff07077892 */ /* 0x000fe4000f8ec03f */
[----:B------:R-:W-:Y:S02]  /*1080*/  ULOP3.LUT UR18, UR5, 0x3fff, URZ, 0xc0, !UPT ;  /* 0x00003fff05127892 */ /* 0x000fe4000f8ec03f */
[----:B------:R-:W-:Y:S01]  /*1090*/  ULOP3.LUT UR19, UR7, 0x10000, URZ, 0xfc, !UPT ;  /* 0x0001000007137892 */ /* 0x000fe2000f8efc3f */
[----:B------:R-:W-:-:S11]  /*10a0*/  UMOV UR5, URZ ;  /* 0x0000003f00057c82 */ /* 0x000fd60008000000 */
.L_x_19:
[----:B------:R-:W-:-:S13]  /*10b0*/  ISETP.NE.AND P2, PT, R8, 0x3, PT ;  /* 0x000000030800780c */ /* 0x000fda0003f45270 */
[----:B0-----:R-:W-:Y:S05]  /*10c0*/  @!P2 BRA `(.L_x_15) ;  /* 0x000000000004a947 */ /* 0x001fea0003800000 */
[----:B------:R-:W-:Y:S01]  /*10d0*/  BPT.TRAP 0x1 ;  /* 0x000000040000795c */ /* 0x000fe20000300000 */
.L_x_15:
[----:B------:R-:W-:Y:S01]  /*10e0*/  SHF.L.U32 R5, R7, 0x1f, RZ ;  /* 0x0000001f07057819 */ /* 0x000fe200000006ff */
[----:B------:R-:W-:-:S12]  /*10f0*/  ULEA UR7, UR4, UR6, 0x3 ;  /* 0x0000000604077291 */ /* 0x000fd8000f8e183f */
.L_x_16:
[----:B0-----:R-:W-:-:S04]  /*1100*/  IMAD.U32 R6, RZ, RZ, UR7 ;  /* 0x00000007ff067e24 */ /* 0x001fc8000f8e00ff */
[----:B------:R0:W1:Y:S03]  /*1110*/  SYNCS.PHASECHK.TRANS64.TRYWAIT P1, [R6+URZ+0x37000], R5 ;  /* 0x03700005060075a7 */ /* 0x000066000802017f */
[----:B-1----:R-:W-:Y:S05]  /*1120*/  @!P1 NANOSLEEP.SYNCS 0x989680 ;  /* 0x009896800000995d */ /* 0x002fea0003900000 */
[----:B------:R-:W1:Y:S02]  /*1130*/  @!P1 SYNCS.PHASECHK.TRANS64 P1, [R6+URZ+0x37000], R5 ;  /* 0x03700005060095a7 */ /* 0x000e64000802007f */
[----:B-1----:R-:W-:Y:S05]  /*1140*/  @!P1 BRA `(.L_x_16) ;  /* 0xfffffffc00ec9947 */ /* 0x002fea000383ffff */
[----:B------:R-:W-:Y:S01]  /*1150*/  ULEA UR7, UR4, UR19, 0xa ;  /* 0x0000001304077291 */ /* 0x000fe2000f8e503f */
[----:B------:R-:W-:Y:S01]  /*1160*/  WARPGROUP.ARRIVE ;  /* 0x00000000000079c5 */ /* 0x000fe20000000000 */
[----:B------:R-:W-:Y:S02]  /*1170*/  ULEA UR14, UR4, UR18, 0x8 ;  /* 0x00000012040e7291 */ /* 0x000fe4000f8e403f */
[----:B------:R-:W-:Y:S02]  /*1180*/  UIADD3 UR15, UR7, 0x100, URZ ;  /* 0x00000100070f7890 */ /* 0x000fe4000fffe03f */
[----:B------:R-:W-:Y:S02]  /*1190*/  UIADD3 UR16, UR7, 0x200, URZ ;  /* 0x0000020007107890 */ /* 0x000fe4000fffe03f */
[----:B------:R-:W-:Y:S01]  /*11a0*/  UMOV UR8, UR7 ;  /* 0x0000000700087c82 */ /* 0x000fe20008000000 */
[----:B------:R-:W-:Y:S01]  /*11b0*/  UMOV UR9, 0x80000020 ;  /* 0x8000002000097882 */ /* 0x000fe20000000000 */
[----:B------:R-:W-:Y:S01]  /*11c0*/  UMOV UR10, UR14 ;  /* 0x0000000e000a7c82 */ /* 0x000fe20008000000 */
[----:B------:R-:W-:Y:S01]  /*11d0*/  UMOV UR11, 0x40000040 ;  /* 0x40000040000b7882 */ /* 0x000fe20000000000 */
[----:B------:R-:W-:Y:S01]  /*11e0*/  UIADD3 UR17, UR7, 0x300, URZ ;  /* 0x0000030007117890 */ /* 0x000fe2000fffe03f */
[----:B------:R-:W-:Y:S01]  /*11f0*/  HGMMA.64x64x16.F32.BF16 R120, gdesc[UR8].tnspB, R120, UP0 ;  /* 0x40e00000087879f0 */ /* 0x000fe2000bf01878 */
[----:B------:R-:W-:Y:S01]  /*1200*/  UMOV UR8, UR15 ;  /* 0x0000000f00087c82 */ /* 0x000fe20008000000 */
[----:B------:R-:W-:Y:S01]  /*1210*/  UMOV UR9, 0x80000020 ;  /* 0x8000002000097882 */ /* 0x000fe20000000000 */
[----:B------:R-:W-:Y:S01]  /*1220*/  UIADD3 UR15, UR7, 0x202, URZ ;  /* 0x00000202070f7890 */ /* 0x000fe2000fffe03f */
[----:B------:R-:W-:Y:S01]  /*1230*/  HGMMA.64x64x16.F32.BF16 R88, gdesc[UR8].tnspB, R88, UP0 ;  /* 0x40e00000085879f0 */ /* 0x000fe2000bf01858 */
[----:B------:R-:W-:Y:S01]  /*1240*/  UMOV UR8, UR16 ;  /* 0x0000001000087c82 */ /* 0x000fe20008000000 */
[----:B------:R-:W-:-:S02]  /*1250*/  UMOV UR9, 0x80000020 ;  /* 0x8000002000097882 */ /* 0x000fc40000000000 */
[----:B------:R-:W-:Y:S01]  /*1260*/  HGMMA.64x64x16.F32.BF16 R56, gdesc[UR8].tnspB, R56, UP0 ;  /* 0x40e00000083879f0 */ /* 0x000fe2000bf01838 */
[----:B------:R-:W-:Y:S01]  /*1270*/  UMOV UR8, UR17 ;  /* 0x0000001100087c82 */ /* 0x000fe20008000000 */
[----:B------:R-:W-:Y:S02]  /*1280*/  UMOV UR9, 0x80000020 ;  /* 0x8000002000097882 */ /* 0x000fe40000000000 */
[----:B------:R-:W-:Y:S01]  /*1290*/  HGMMA.64x64x16.F32.BF16 R24, gdesc[UR8].tnspB, R24, UP0 ;  /* 0x40e00000081879f0 */ /* 0x000fe2000bf01818 */
[----:B------:R-:W-:Y:S02]  /*12a0*/  UIADD3 UR8, UR7, 0x2, URZ ;  /* 0x0000000207087890 */ /* 0x000fe4000fffe03f */
[----:B------:R-:W-:Y:S02]  /*12b0*/  UIADD3 UR10, UR14, 0x80, URZ ;  /* 0x000000800e0a7890 */ /* 0x000fe4000fffe03f */
[----:B------:R-:W-:Y:S01]  /*12c0*/  UIADD3 UR14, UR7, 0x102, URZ ;  /* 0x00000102070e7890 */ /* 0x000fe2000fffe03f */
[----:B------:R-:W-:Y:S01]  /*12d0*/  UMOV UR9, 0x80000020 ;  /* 0x8000002000097882 */ /* 0x000fe20000000000 */
[----:B------:R-:W-:Y:S01]  /*12e0*/  UMOV UR11, 0x40000040 ;  /* 0x40000040000b7882 */ /* 0x000fe20000000000 */
[----:B------:R-:W-:-:S04]  /*12f0*/  UIADD3 UR7, UR7, 0x302, URZ ;  /* 0x0000030207077890 */ /* 0x000fc8000fffe03f */
        /* <DEDUP_REMOVED lines=9> */
[----:B------:R-:W-:Y:S03]  /*1390*/  HGMMA.64x64x16.F32.BF16 R24, gdesc[UR8].tnspB, R24, gsb0 ;  /* 0x40e00000081879f0 */ /* 0x000fe60008001818 */
[----:B------:R-:W-:Y:S02]  /*13a0*/  WARPGROUP.DEPBAR.LE gsb0, 0x1 ;  /* 0x00008000000079c5 */ /* 0x000fe40000010100 */
[----:B------:R-:W-:Y:S05]  /*13b0*/  @!P2 BRA `(.L_x_17) ;  /* 0x000000000004a947 */ /* 0x000fea0003800000 */
[----:B------:R-:W-:Y:S01]  /*13c0*/  BPT.TRAP 0x1 ;  /* 0x000000040000795c */ /* 0x000fe20000300000 */
.L_x_17:
[----:B------:R-:W-:Y:S01]  /*13d0*/  ULEA UR7, UR5, UR6, 0x3 ;  /* 0x0000000605077291 */ /* 0x000fe2000f8e183f */
[----:B------:R-:W-:-:S03]  /*13e0*/  ISETP.GT.U32.AND P1, PT, R2, 0x1, PT ;  /* 0x000000010200780c */ /* 0x000fc60003f24070 */
[----:B------:R-:W-:-:S04]  /*13f0*/  UIADD3 UR7, UR7, 0x37058, URZ ;  /* 0x0003705807077890 */ /* 0x000fc8000fffe03f */
[----:B------:R-:W-:-:S09]  /*1400*/  UPRMT UR7, URZ, 0x654, UR7 ;  /* 0x000006543f077896 */ /* 0x000fd20008000007 */
[----:B------:R-:W-:Y:S01]  /*1410*/  SYNCS.ARRIVE.TRANS64.RED.A1T0 RZ, [UR7], RZ ;  /* 0x000000ffffff79a7 */ /* 0x000fe20008100407 */
[----:B------:R-:W-:Y:S05]  /*1420*/  @P1 BRA `(.L_x_18) ;  /* 0x0000000000041947 */ /* 0x000fea0003800000 */
[----:B------:R-:W-:Y:S01]  /*1430*/  BPT.TRAP 0x1 ;  /* 0x000000040000795c */ /* 0x000fe20000300000 */
.L_x_18:
[----:B------:R-:W-:Y:S01]  /*1440*/  UIADD3 UR4, UR4, 0x1, URZ ;  /* 0x0000000104047890 */ /* 0x000fe2000fffe03f */
[C---:B------:R-:W-:Y:S01]  /*1450*/  ISETP.GT.AND P1, PT, R4.reuse, 0x1, PT ;  /* 0x000000010400780c */ /* 0x040fe20003f24270 */
[----:B------:R-:W-:Y:S01]  /*1460*/  UIADD3 UR5, UR5, 0x1, URZ ;  /* 0x0000000105057890 */ /* 0x000fe2000fffe03f */
[----:B------:R-:W-:Y:S01]  /*1470*/  VIADD R4, R4, 0xffffffff ;  /* 0xffffffff04047836 */ /* 0x000fe20000000000 */
[----:B------:R-:W-:Y:S02]  /*1480*/  UISETP.NE.AND UP0, UPT, UR4, 0xb, UPT ;  /* 0x0000000b0400788c */ /* 0x000fe4000bf05270 */
[----:B------:R-:W-:Y:S02]  /*1490*/  UISETP.NE.AND UP1, UPT, UR5, 0xb, UPT ;  /* 0x0000000b0500788c */ /* 0x000fe4000bf25270 */
[----:B------:R-:W-:Y:S02]  /*14a0*/  USEL UR7, URZ, 0x1, UP0 ;  /* 0x000000013f077887 */ /* 0x000fe40008000000 */
[----:B------:R-:W-:-:S02]  /*14b0*/  USEL UR4, UR4, URZ, UP0 ;  /* 0x0000003f04047287 */ /* 0x000fc40008000000 */
[----:B------:R-:W-:Y:S02]  /*14c0*/  USEL UR5, UR5, URZ, UP1 ;  /* 0x0000003f05057287 */ /* 0x000fe40008800000 */
[----:B------:R-:W-:Y:S01]  /*14d0*/  UPLOP3.LUT UP0, UPT, UPT, UPT, UPT, 0x80, 0x0 ;  /* 0x000000000000789c */ /* 0x000fe20003f0f070 */
[----:B------:R-:W-:Y:S01]  /*14e0*/  LOP3.LUT R7, R7, UR7, RZ, 0x3c, !PT ;  /* 0x0000000707077c12 */ /* 0x000fe2000f8e3cff */
[----:B------:R-:W-:Y:S09]  /*14f0*/  @P1 BRA `(.L_x_19) ;  /* 0xfffffff800ec1947 */ /* 0x000ff2000383ffff */
.L_x_14:
[----:B------:R-:W-:Y:S02]  /*1500*/  WARPGROUP.DEPBAR.LE gsb0, 0x0 ;  /* 0x00008000000079c5 */ /* 0x000fe40000010000 */
[----:B------:R-:W-:Y:S05]  /*1510*/  @!P0 BRA `(.L_x_20) ;  /* 0x0000000000448947 */ /* 0x000fea0003800000 */
[----:B------:R-:W-:-:S04]  /*1520*/  LOP3.LUT R4, R2, 0x1, RZ, 0xfc, !PT ;  /* 0x0000000102047812 */ /* 0x000fc800078efcff */
[----:B------:R-:W-:-:S13]  /*1530*/  ISETP.NE.AND P0, PT, R4, 0x3, PT ;  /* 0x000000030400780c */ /* 0x000fda0003f05270 */
[----:B------:R-:W-:Y:S05]  /*1540*/  @!P0 BRA `(.L_x_21) ;  /* 0x0000000000048947 */ /* 0x000fea0003800000 */
[----:B------:R-:W-:Y:S01]  /*1550*/  BPT.TRAP 0x1 ;  /* 0x000000040000795c */ /* 0x000fe20000300000 */
.L_x_21:
[----:B0-----:R-:W0:Y:S01]  /*1560*/  S2R R6, SR_CgaCtaId ;  /* 0x0000000000067919 */ /* 0x001e220000008800 */
[----:B------:R-:W-:Y:S01]  /*1570*/  IMAD.WIDE.U32 R4, R3, -0x45d1745d, RZ ;  /* 0xba2e8ba303047825 */ /* 0x000fe200078e00ff */
[----:B------:R-:W-:-:S04]  /*1580*/  ISETP.GT.U32.AND P0, PT, R2, 0x1, PT ;  /* 0x000000010200780c */ /* 0x000fc80003f04070 */
[----:B------:R-:W-:Y:S02]  /*1590*/  SHF.R.U32.HI R4, RZ, 0x3, R5 ;  /* 0x00000003ff047819 */ /* 0x000fe40000011605 */
[----:B------:R-:W-:-:S03]  /*15a0*/  MOV R5, 0x400 ;  /* 0x0000040000057802 */ /* 0x000fc60000000f00 */
[----:B------:R-:W-:Y:S01]  /*15b0*/  IMAD R3, R4, -0xb, R3 ;  /* 0xfffffff504037824 */ /* 0x000fe200078e0203 */
[----:B0-----:R-:W-:-:S05]  /*15c0*/  LEA R6, R6, R5, 0x18 ;  /* 0x0000000506067211 */ /* 0x001fca00078ec0ff */
[----:B------:R-:W-:-:S04]  /*15d0*/  IMAD R3, R3, 0x8, R6 ;  /* 0x0000000803037824 */ /* 0x000fc800078e0206 */
[----:B------:R-:W-:-:S05]  /*15e0*/  VIADD R3, R3, 0x37058 ;  /* 0x0003705803037836 */ /* 0x000fca0000000000 */
[----:B------:R-:W-:-:S04]  /*15f0*/  PRMT R3, RZ, 0x654, R3 ;  /* 0x00000654ff037816 */ /* 0x000fc80000000003 */
[----:B------:R1:W-:Y:S01]  /*1600*/  SYNCS.ARRIVE.TRANS64.RED.A1T0 RZ, [R3+URZ], RZ ;  /* 0x000000ff03ff79a7 */ /* 0x0003e2000810043f */
[----:B------:R-:W-:Y:S05]  /*1610*/  @P0 BRA `(.L_x_20) ;  /* 0x0000000000040947 */ /* 0x000fea0003800000 */
[----:B------:R-:W-:Y:S01]  /*1620*/  BPT.TRAP 0x1 ;  /* 0x000000040000795c */ /* 0x000fe20000300000 */
.L_x_20:
[----:B------:R-:W2:Y:S01]  /*1630*/  S2R R4, SR_CTAID.Y ;  /* 0x0000000000047919 */ /* 0x000ea20000002600 */
[----:B------:R-:W-:Y:S01]  /*1640*/  ULDC.64 UR4, c[0x0][0x280] ;  /* 0x0000a00000047ab9 */ /* 0x000fe20000000a00 */
[----:B-1----:R-:W-:Y:S01]  /*1650*/  SHF.R.S32.HI R3, RZ, 0x1f, R0 ;  /* 0x0000001fff037819 */ /* 0x002fe20000011400 */
[----:B------:R-:W1:Y:S03]  /*1660*/  S2R R9, SR_CTAID.X ;  /* 0x0000000000097919 */ /* 0x000e660000002500 */
[----:B------:R-:W-:-:S04]  /*1670*/  LEA.HI R2, R3, R0, RZ, 0x2 ;  /* 0x0000000003027211 */ /* 0x000fc800078f10ff */
[--C-:B0-----:R-:W-:Y:S02]  /*1680*/  SHF.R.S32.HI R6, RZ, 0x2, R2.reuse ;  /* 0x00000002ff067819 */ /* 0x101fe40000011402 */
[----:B------:R-:W-:-:S04]  /*1690*/  SHF.R.S32.HI R5, RZ, 0x1f, R2 ;  /* 0x0000001fff057819 */ /* 0x000fc80000011402 */
[----:B------:R-:W-:-:S04]  /*16a0*/  LEA.HI R5, R5, R6, RZ, 0x3 ;  /* 0x0000000605057211 */ /* 0x000fc800078f18ff */
[----:B------:R-:W-:Y:S01]  /*16b0*/  LOP3.LUT R7, R5, 0xfffffff8, RZ, 0xc0, !PT ;  /* 0xfffffff805077812 */ /* 0x000fe200078ec0ff */
[----:B--2---:R-:W-:Y:S02]  /*16c0*/  IMAD.SHL.U32 R4, R4, 0x40, RZ ;  /* 0x0000004004047824 */ /* 0x004fe400078e00ff */
[----:B-1----:R-:W-:-:S03]  /*16d0*/  IMAD.SHL.U32 R10, R9, 0x100, RZ ;  /* 0x00000100090a7824 */ /* 0x002fc600078e00ff */
[----:B------:R-:W-:-:S04]  /*16e0*/  ISETP.GE.AND P0, PT, R4, UR5, PT ;  /* 0x0000000504007c0c */ /* 0x000fc8000bf06270 */
[----:B------:R-:W-:-:S13]  /*16f0*/  ISETP.GE.OR P0, PT, R10, UR4, P0 ;  /* 0x000000040a007c0c */ /* 0x000fda0008706670 */
[----:B------:R-:W-:Y:S05]  /*1700*/  @P0 EXIT ;  /* 0x000000000000094d */ /* 0x000fea0003800000 */
[----:B------:R-:W0:Y:S01]  /*1710*/  LDC.64 R12, c[0x0][0x5d0] ;  /* 0x00017400ff0c7b82 */ /* 0x000e220000000a00 */
[----:B------:R-:W-:Y:S01]  /*1720*/  LOP3.LUT R5, R2, 0x7ffffffc, RZ, 0xc0, !PT ;  /* 0x7ffffffc02057812 */ /* 0x000fe200078ec0ff */
[----:B------:R-:W-:Y:S01]  /*1730*/  IMAD.IADD R2, R6, 0x1, -R7 ;  /* 0x0000000106027824 */ /* 0x000fe200078e0a07 */
[----:B------:R-:W-:Y:S02]  /*1740*/  LEA.HI R6, R3, R0, RZ, 0x5 ;  /* 0x0000000003067211 */ /* 0x000fe400078f28ff */
[----:B---3-5:R-:W-:Y:S01]  /*1750*/  FSETP.NEU.AND P1, PT, R14, RZ, PT ;  /* 0x000000ff0e00720b */ /* 0x028fe20003f2d000 */
[----:B------:R-:W-:Y:S01]  /*1760*/  IMAD.IADD R5, R0, 0x1, -R5 ;  /* 0x0000000100057824 */ /* 0x000fe200078e0a05 */
[----:B------:R-:W-:Y:S02]  /*1770*/  SHF.R.S32.HI R3, RZ, 0x1f, R2 ;  /* 0x0000001fff037819 */ /* 0x000fe40000011402 */
[----:B------:R-:W-:Y:S01]  /*1780*/  SHF.R.S32.HI R15, RZ, 0x5, R6 ;  /* 0x00000005ff0f7819 */ /* 0x000fe20000011406 */
[----:B------:R-:W-:-:S02]  /*1790*/  IMAD.SHL.U32 R5, R5, 0x2, RZ ;  /* 0x0000000205057824 */ /* 0x000fc400078e00ff */
[----:B------:R-:W-:-:S03]  /*17a0*/  IMAD.WIDE R8, R9, 0x100, R2 ;  /* 0x0000010009087825 */ /* 0x000fc600078e0202 */
[----:B------:R-:W-:Y:S01]  /*17b0*/  SHF.R.S32.HI R7, RZ, 0x1f, R5 ;  /* 0x0000001fff077819 */ /* 0x000fe20000011405 */
[C---:B------:R-:W-:Y:S01]  /*17c0*/  IMAD R3, R15.reuse, -0x10, -R10 ;  /* 0xfffffff00f037824 */ /* 0x040fe200078e0a0a */
[C---:B------:R-:W-:Y:S01]  /*17d0*/  IADD3 R6, P0, R4.reuse, R5, RZ ;  /* 0x0000000504067210 */ /* 0x040fe20007f1e0ff */
[----:B------:R-:W-:Y:S01]  /*17e0*/  IMAD.WIDE R8, R15, 0x10, R8 ;  /* 0x000000100f087825 */ /* 0x000fe200078e0208 */
[----:B------:R-:W-:Y:S02]  /*17f0*/  IADD3 R10, -R5, UR5, -R4 ;  /* 0x00000005050a7c10 */ /* 0x000fe4000fffe904 */
[----:B------:R-:W-:Y:S02]  /*1800*/  LEA.HI.X.SX32 R7, R4, R7, 0x1, P0 ;  /* 0x0000000704077211 */ /* 0x000fe400000f0eff */
[----:B------:R-:W-:Y:S01]  /*1810*/  IADD3 R0, R3, UR4, -R2 ;  /* 0x0000000403007c10 */ /* 0x000fe2000fffe802 */
[-C--:B0-----:R-:W-:Y:S01]  /*1820*/  IMAD R2, R9, R12.reuse, RZ ;  /* 0x0000000c09027224 */ /* 0x081fe200078e02ff */
[----:B------:R-:W-:Y:S01]  /*1830*/  ISETP.GT.AND P3, PT, R10, RZ, PT ;  /* 0x000000ff0a00720c */ /* 0x000fe20003f64270 */
[----:B------:R-:W-:Y:S01]  /*1840*/  IMAD.WIDE.U32 R18, R8, R12, R6 ;  /* 0x0000000c08127225 */ /* 0x000fe200078e0006 */
[----:B------:R-:W-:-:S02]  /*1850*/  SHF.L.U64.HI R15, R12, 0x3, R13 ;  /* 0x000000030c0f7819 */ /* 0x000fc4000001020d */
[----:B------:R-:W-:Y:S01]  /*1860*/  P2R R3, PR, RZ, 0x8 ;  /* 0x00000008ff037803 */ /* 0x000fe20000000000 */
[----:B------:R-:W-:Y:S01]  /*1870*/  IMAD R21, R8, R13, R2 ;  /* 0x0000000d08157224 */ /* 0x000fe200078e0202 */
[----:B------:R-:W-:Y:S01]  /*1880*/  ISETP.GT.AND P0, PT, R0, RZ, P3 ;  /* 0x000000ff0000720c */ /* 0x000fe20001f04270 */
[----:B------:R-:W-:Y:S02]  /*1890*/  IMAD.SHL.U32 R16, R12, 0x8, RZ ;  /* 0x000000080c107824 */ /* 0x000fe400078e00ff */
[----:B------:R-:W-:Y:S01]  /*18a0*/  IMAD.IADD R21, R19, 0x1, R21 ;  /* 0x0000000113157824 */ /* 0x000fe200078e0215 */
[----:B------:R-:W-:Y:S09]  /*18b0*/  @!P1 BRA `(.L_x_22) ;  /* 0x0000006c00cc9947 */ /* 0x000ff20003800000 */
[----:B------:R-:W-:Y:S01]  /*18c0*/  ULDC.64 UR4, c[0x0][0x5b0] ;  /* 0x00016c0000047ab9 */ /* 0x000fe20000000a00 */
[----:B------:R-:W-:Y:S01]  /*18d0*/  ULDC.64 UR8, c[0x0][0x5a8] ;  /* 0x00016a0000087ab9 */ /* 0x000fe20000000a00 */
[----:B------:R-:W-:Y:S01]  /*18e0*/  IMAD R17, R9, UR4, RZ ;  /* 0x0000000409117c24 */ /* 0x000fe2000f8e02ff */
[----:B------:R-:W-:Y:S01]  /*18f0*/  ULDC.64 UR6, c[0x0][0x5c8] ;  /* 0x0001720000067ab9 */ /* 0x000fe20000000a00 */
[----:B------:R-:W-:-:S04]  /*1900*/  IMAD.WIDE.U32 R2, R8, UR4, R6 ;  /* 0x0000000408027c25 */ /* 0x000fc8000f8e0006 */
[----:B------:R-:W-:Y:S01]  /*1910*/  IMAD R17, R8, UR5, R17 ;  /* 0x0000000508117c24 */ /* 0x000fe2000f8e0211 */
[----:B------:R-:W-:-:S03]  /*1920*/  LEA R4, P1, R2, UR8, 0x1 ;  /* 0x0000000802047c11 */ /* 0x000fc6000f8208ff */
[----:B------:R-:W-:-:S05]  /*1930*/  IMAD.IADD R3, R3, 0x1, R17 ;  /* 0x0000000103037824 */ /* 0x000fca00078e0211 */
[----:B------:R-:W-:-:S05]  /*1940*/  LEA.HI.X R5, R2, UR9, R3, 0x1, P1 ;  /* 0x0000000902057c11 */ /* 0x000fca00088f0c03 */
[----:B------:R-:W2:Y:S01]  /*1950*/  @P0 LDG.E.LTC128B.U16 R19, desc[UR12][R4.64] ;  /* 0x0000000c04130981 */ /* 0x000ea2000c1e1520 */
[----:B------:R-:W-:Y:S01]  /*1960*/  ISETP.GT.AND P6, PT, R10, 0x1, PT ;  /* 0x000000010a00780c */ /* 0x000fe20003fc4270 */
[----:B------:R-:W-:Y:S01]  /*1970*/  BSSY B0, `(.L_x_23) ;  /* 0x000000e000007945 */ /* 0x000fe20003800000 */
[----:B------:R-:W-:Y:S02]  /*1980*/  LEA R2, P2, R18, UR6, 0x1 ;  /* 0x0000000612027c11 */ /* 0x000fe4000f8408ff */
[----:B------:R-:W-:Y:S01]  /*1990*/  ISETP.GT.AND P1, PT, R0, RZ, P6 ;  /* 0x000000ff0000720c */ /* 0x000fe20003724270 */
[----:B--2---:R-:W-:-:S04]  /*19a0*/  IMAD.U32 R3, R19, 0x10000, RZ ;  /* 0x0001000013037824 */ /* 0x004fc800078e00ff */
[----:B------:R-:W-:-:S04]  /*19b0*/  FMUL R3, R3, R14 ;  /* 0x0000000e03037220 */ /* 0x000fc80000400000 */
[----:B------:R-:W-:-:S05]  /*19c0*/  FFMA R3, R120, R11, R3 ;  /* 0x0000000b78037223 */ /* 0x000fca0000000003 */
[----:B------:R-:W-:Y:S02]  /*19d0*/  F2FP.BF16.F32.PACK_AB R20, RZ, R3 ;  /* 0x00000003ff14723e */ /* 0x000fe400000010ff */
[----:B------:R-:W-:Y:S02]  /*19e0*/  P2R R3, PR, RZ, 0x40 ;  /* 0x00000040ff037803 */ /* 0x000fe40000000000 */
[----:B------:R-:W-:Y:S02]  /*19f0*/  LEA.HI.X R3, R18, UR7, R21, 0x1, P2 ;  /* 0x0000000712037c11 */ /* 0x000fe400090f0c15 */
[----:B------:R-:W-:Y:S02]  /*1a00*/  PRMT R18, R20, 0x7610, R18 ;  /* 0x0000761014127816 */ /* 0x000fe40000000012 */
[----:B------:R-:W-:-:S03]  /*1a10*/  PRMT R20, R19, 0x7610, R20 ;  /* 0x0000761013147816 */ /* 0x000fc60000000014 */
[----:B------:R0:W-:Y:S01]  /*1a20*/  @P0 STG.E.U16 desc[UR12][R2.64], R18 ;  /* 0x0000001202000986 */ /* 0x0001e2000c10150c */
[----:B------:R-:W-:Y:S05]  /*1a30*/  @!P1 BRA `(.L_x_24) ;  /* 0x0000000000049947 */ /* 0x000fea0003800000 */
[----:B------:R1:W5:Y:S02]  /*1a40*/  LDG.E.LTC128B.U16 R20, desc[UR12][R4.64+0x2] ;  /* 0x0000020c04147981 */ /* 0x000364000c1e1520 */
.L_x_24:
[----:B------:R-:W-:Y:S05]  /*1a50*/  BSYNC B0 ;  /* 0x0000000000007941 */ /* 0x000fea0003800000 */
.L_x_23:
[----:B------:R-:W-:Y:S01]  /*1a60*/  USHF.L.U32 UR6, UR4, 0x3, URZ ;  /* 0x0000000304067899 */ /* 0x000fe2000800063f */
[----:B-----5:R-:W-:Y:S01]  /*1a70*/  IMAD.U32 R9, R20, 0x10000, RZ ;  /* 0x0001000014097824 */ /* 0x020fe200078e00ff */
[----:B------:R-:W-:Y:S01]  /*1a80*/  USHF.L.U64.HI UR7, UR4, 0x3, UR5 ;  /* 0x0000000304077899 */ /* 0x000fe20008010205 */
[----:B------:R-:W-:Y:S02]  /*1a90*/  ISETP.GT.AND P0, PT, R0, 0x8, P3 ;  /* 0x000000080000780c */ /* 0x000fe40001f04270 */
[----:B------:R-:W-:Y:S01]  /*1aa0*/  FMUL R22, R9, R14 ;  /* 0x0000000e09167220 */ /* 0x000fe20000400000 */
[----:B0-----:R-:W-:Y:S02]  /*1ab0*/  IMAD.U32 R18, RZ, RZ, UR6 ;  /* 0x00000006ff127e24 */ /* 0x001fe4000f8e00ff */
[----:B------:R-:W-:Y:S02]  /*1ac0*/  IMAD.U32 R19, RZ, RZ, UR7 ;  /* 0x00000007ff137e24 */ /* 0x000fe4000f8e00ff */
[----:B------:R-:W-:Y:S01]  /*1ad0*/  FFMA R22, R121, R11, R22 ;  /* 0x0000000b79167223 */ /* 0x000fe20000000016 */
[----:B------:R-:W-:-:S04]  /*1ae0*/  IMAD.WIDE.U32 R8, R8, UR4, R18 ;  /* 0x0000000408087c25 */ /* 0x000fc8000f8e0012 */
[----:B------:R-:W-:Y:S02]  /*1af0*/  F2FP.BF16.F32.PACK_AB R22, RZ, R22 ;  /* 0x00000016ff16723e */ /* 0x000fe400000010ff */
[----:B------:R-:W-:-:S03]  /*1b00*/  IADD3 R6, P2, R6, R8, RZ ;  /* 0x0000000806067210 */ /* 0x000fc60007f5e0ff */
[----:B------:R0:W-:Y:S01]  /*1b10*/  @P1 STG.E.U16 desc[UR12][R2.64+0x2], R22 ;  /* 0x0000021602001986 */ /* 0x0001e2000c10150c */
[----:B------:R-:W-:Y:S02]  /*1b20*/  IADD3.X R7, R7, R17, R9, P2, !PT ;  /* 0x0000001107077210 */ /* 0x000fe400017fe409 */
[----:B------:R-:W-:-:S04]  /*1b30*/  LEA R8, P2, R6, UR8, 0x1 ;  /* 0x0000000806087c11 */ /* 0x000fc8000f8408ff */
[----:B------:R-:W-:-:S05]  /*1b40*/  LEA.HI.X R9, R6, UR9, R7, 0x1, P2 ;  /* 0x0000000906097c11 */ /* 0x000fca00090f0c07 */
[----:B------:R-:W2:Y:S01]  /*1b50*/  @P0 LDG.E.LTC128B.U16 R20, desc[UR12][R8.64] ;  /* 0x0000000c08140981 */ /* 0x000ea2000c1e1520 */
[C---:B------:R-:W-:Y:S01]  /*1b60*/  SHF.L.U64.HI R15, R16.reuse, 0x1, R15 ;  /* 0x00000001100f7819 */ /* 0x040fe2000001020f */
[----:B------:R-:W-:Y:S01]  /*1b70*/  BSSY B0, `(.L_x_25) ;  /* 0x000000b000007945 */ /* 0x000fe20003800000 */
[----:B------:R-:W-:Y:S02]  /*1b80*/  LEA R6, P2, R16, R2, 0x1 ;  /* 0x0000000210067211 */ /* 0x000fe400078408ff */
[----:B------:R-:W-:Y:S01]  /*1b90*/  ISETP.GT.AND P1, PT, R0, 0x8, P6 ;  /* 0x000000080000780c */ /* 0x000fe20003724270 */
[----:B--2---:R-:W-:-:S04]  /*1ba0*/  IMAD.U32 R7, R20, 0x10000, RZ ;  /* 0x0001000014077824 */ /* 0x004fc800078e00ff */
[----:B------:R-:W-:-:S04]  /*1bb0*/  FMUL R7, R7, R14 ;  /* 0x0000000e07077220 */ /* 0x000fc80000400000 */
[----:B------:R-:W-:-:S05]  /*1bc0*/  FFMA R7, R122, R11, R7 ;  /* 0x0000000b7a077223 */ /* 0x000fca0000000007 */
[----:B------:R-:W-:Y:S01]  /*1bd0*/  F2FP.BF16.F32.PACK_AB R16, RZ, R7 ;  /* 0x00000007ff10723e */ /* 0x000fe200000010ff */
[----:B------:R-:W-:-:S05]  /*1be0*/  IMAD.X R7, R15, 0x1, R3, P2 ;  /* 0x000000010f077824 */ /* 0x000fca00010e0603 */
[----:B------:R0:W-:Y:S01]  /*1bf0*/  @P0 STG.E.U16 desc[UR12][R6.64], R16 ;  /* 0x0000001006000986 */ /* 0x0001e2000c10150c */
[----:B------:R-:W-:Y:S05]  /*1c00*/  @!P1 BRA `(.L_x_26) ;  /* 0x0000000000049947 */ /* 0x000fea0003800000 */
[----:B------:R2:W5:Y:S02]  /*1c10*/  LDG.E.LTC128B.U16 R20, desc[UR12][R8.64+0x2] ;  /* 0x0000020c08147981 */ /* 0x000564000c1e1520 */
.L_x_26:
[----:B------:R-:W-:Y:S05]  /*1c20*/  BSYNC B0 ;  /* 0x0000000000007941 */ /* 0x000fea0003800000 */
.L_x_25:
[----:B-----5:R-:W-:Y:S01]  /*1c30*/  IMAD.U32 R15, R20, 0x10000, RZ ;  /* 0x00010000140f7824 */ /* 0x020fe200078e00ff */
[----:B------:R-:W-:Y:S01]  /*1c40*/  ISETP.GT.AND P3, PT, R10, 0x8, PT ;  /* 0x000000080a00780c */ /* 0x000fe20003f64270 */
[----:B------:R-:W-:Y:S02]  /*1c50*/  BSSY B0, `(.L_x_27) ;  /* 0x0000009000007945 */ /* 0x000fe40003800000 */
[----:B0-----:R-:W-:Y:S01]  /*1c60*/  FMUL R16, R15, R14 ;  /* 0x0000000e0f107220 */ /* 0x001fe20000400000 */
[----:B------:R-:W-:Y:S02]  /*1c70*/  ISETP.GT.AND P0, PT, R0, RZ, P3 ;  /* 0x000000ff0000720c */ /* 0x000fe40001f04270 */
[----:B------:R-:W-:Y:S01]  /*1c80*/  P2R R15, PR, RZ, 0x8 ;  /* 0x00000008ff0f7803 */ /* 0x000fe20000000000 */
[----:B------:R-:W-:-:S05]  /*1c90*/  FFMA R16, R123, R11, R16 ;  /* 0x0000000b7b107223 */ /* 0x000fca0000000010 */
[----:B------:R-:W-:-:S05]  /*1ca0*/  F2FP.BF16.F32.PACK_AB R16, RZ, R16 ;  /* 0x00000010ff10723e */ /* 0x000fca00000010ff */
[----:B------:R0:W-:Y:S01]  /*1cb0*/  @P1 STG.E.U16 desc[UR12][R6.64+0x2], R16 ;  /* 0x0000021006001986 */ /* 0x0001e2000c10150c */
[----:B------:R-:W-:Y:S05]  /*1cc0*/  @!P0 BRA `(.L_x_28) ;  /* 0x0000000000048947 */ /* 0x000fea0003800000 */
[----:B------:R3:W5:Y:S02]  /*1cd0*/  LDG.E.LTC128B.U16 R20, desc[UR12][R4.64+0x10] ;  /* 0x0000100c04147981 */ /* 0x000764000c1e1520 */
.L_x_28:
[----:B------:R-:W-:Y:S05]  /*1ce0*/  BSYNC B0 ;  /* 0x0000000000007941 */ /* 0x000fea0003800000 */
.L_x_27:
[----:B-----5:R-:W-:Y:S01]  /*1cf0*/  IMAD.U32 R15, R20, 0x10000, RZ ;  /* 0x00010000140f7824 */ /* 0x020fe200078e00ff */
[----:B------:R-:W-:Y:S01]  /*1d00*/  ISETP.GT.AND P2, PT, R10, 0x9, PT ;  /* 0x000000090a00780c */ /* 0x000fe20003f44270 */
[----:B------:R-:W-:Y:S02]  /*1d10*/  BSSY B0, `(.L_x_29) ;  /* 0x0000009000007945 */ /* 0x000fe40003800000 */
[----:B------:R-:W-:Y:S01]  /*1d20*/  FMUL R15, R15, R14 ;  /* 0x0000000e0f0f7220 */ /* 0x000fe20000400000 */
[----:B------:R-:W-:Y:S02]  /*1d30*/  ISETP.GT.AND P1, PT, R0, RZ, P2 ;  /* 0x000000ff0000720c */ /* 0x000fe40001724270 */
[----:B0-----:R-:W-:Y:S01]  /*1d40*/  P2R R16, PR, RZ, 0x4 ;  /* 0x00000004ff107803 */ /* 0x001fe20000000000 */
[----:B------:R-:W-:-:S05]  /*1d50*/  FFMA R15, R124, R11, R15 ;  /* 0x0000000b7c0f7223 */ /* 0x000fca000000000f */
[----:B------:R-:W-:-:S05]  /*1d60*/  F2FP.BF16.F32.PACK_AB R15, RZ, R15 ;  /* 0x0000000fff0f723e */ /* 0x000fca00000010ff */
[----:B------:R0:W-:Y:S01]  /*1d70*/  @P0 STG.E.U16 desc[UR12][R2.64+0x10], R15 ;  /* 0x0000100f02000986 */ /* 0x0001e2000c10150c */
[----:B------:R-:W-:Y:S05]  /*1d80*/  @!P1 BRA `(.L_x_30) ;  /* 0x0000000000049947 */ /* 0x000fea0003800000 */
[----:B------:R4:W5:Y:S02]  /*1d90*/  LDG.E.LTC128B.U16 R20, desc[UR12][R4.64+0x12] ;  /* 0x0000120c04147981 */ /* 0x000964000c1e1520 */
.L_x_30:
[----:B------:R-:W-:Y:S05]  /*1da0*/  BSYNC B0 ;  /* 0x0000000000007941 */ /* 0x000fea0003800000 */
.L_x_29:
[----:B0----5:R-:W-:Y:S01]  /*1db0*/  IMAD.U32 R15, R20, 0x10000, RZ ;  /* 0x00010000140f7824 */ /* 0x021fe200078e00ff */
[----:B------:R-:W-:Y:S01]  /*1dc0*/  ISETP.GT.AND P0, PT, R0, 0x8, P3 ;  /* 0x000000080000780c */ /* 0x000fe20001f04270 */
[----:B------:R-:W-:Y:S02]  /*1dd0*/  BSSY B0, `(.L_x_31) ;  /* 0x0000007000007945 */ /* 0x000fe40003800000 */
[----:B------:R-:W-:-:S04]  /*1de0*/  FMUL R16, R15, R14 ;  /* 0x0000000e0f107220 */ /* 0x000fc80000400000 */
[----:B------:R-:W-:-:S05]  /*1df0*/  FFMA R16, R125, R11, R16 ;  /* 0x0000000b7d107223 */ /* 0x000fca0000000010 */
[----:B------:R-:W-:-:S05]  /*1e00*/  F2FP.BF16.F32.PACK_AB R16, RZ, R16 ;  /* 0x00000010ff10723e */ /* 0x000fca00000010ff */
[----:B------:R0:W-:Y:S01]  /*1e10*/  @P1 STG.E.U16 desc[UR12][R2.64+0x12], R16 ;  /* 0x0000121002001986 */ /* 0x0001e2000c10150c */
[----:B------:R-:W-:Y:S05]  /*1e20*/  @!P0 BRA `(.L_x_32) ;  /* 0x0000000000048947 */ /* 0x000fea0003800000 */
[----:B------:R0:W5:Y:S02]  /*1e30*/  LDG.E.LTC128B.U16 R20, desc[UR12][R8.64+0x10] ;  /* 0x0000100c08147981 */ /* 0x000164000c1e1520 */
.L_x_32:
[----:B------:R-:W-:Y:S05]  /*1e40*/  BSYNC B0 ;  /* 0x0000000000007941 */ /* 0x000fea0003800000 */
.L_x_31:
[----:B-----5:R-:W-:Y:S01]  /*1e50*/  IMAD.U32 R15, R20, 0x10000, RZ ;  /* 0x00010000140f7824 */ /* 0x020fe200078e00ff */
        /* <DEDUP_REMOVED lines=8> */
.L_x_34:
[----:B------:R-:W-:Y:S05]  /*1ee0*/  BSYNC B0 ;  /* 0x0000000000007941 */ /* 0x000fea0003800000 */
.L_x_33:
[----:B0----5:R-:W-:Y:S01]  /*1ef0*/  IMAD.U32 R15, R20, 0x10000, RZ ;  /* 0x00010000140f7824 */ /* 0x021fe200078e00ff */
[----:B------:R-:W-:Y:S01]  /*1f00*/  ISETP.GT.AND P2, PT, R10, 0x10, PT ;  /* 0x000000100a00780c */ /* 0x000fe20003f44270 */
[----:B------:R-:W-:Y:S02]  /*1f10*/  BSSY B0, `(.L_x_35) ;  /* 0x0000009000007945 */ /* 0x000fe40003800000 */
[----:B------:R-:W-:Y:S01]  /*1f20*/  FMUL R16, R15, R14 ;  /* 0x0000000e0f107220 */ /* 0x000fe20000400000 */
[----:B------:R-:W-:Y:S02]  /*1f30*/  ISETP.GT.AND P0, PT, R0, RZ, P2 ;  /* 0x000000ff0000720c */ /* 0x000fe40001704270 */
[----:B------:R-:W-:Y:S01]  /*1f40*/  P2R R15, PR, RZ, 0x4 ;  /* 0x00000004ff0f7803 */ /* 0x000fe20000000000 */
[----:B------:R-:W-:-:S05]  /*1f50*/  FFMA R16, R127, R11, R16 ;  /* 0x0000000b7f107223 */ /* 0x000fca0000000010 */
[----:B------:R-:W-:-:S05]  /*1f60*/  F2FP.BF16.F32.PACK_AB R16, RZ, R16 ;  /* 0x00000010ff10723e */ /* 0x000fca00000010ff */
[----:B------:R0:W-:Y:S01]  /*1f70*/  @P1 STG.E.U16 desc[UR12][R6.64+0x12], R16 ;  /* 0x0000121006001986 */ /* 0x0001e2000c10150c */
[----:B------:R-:W-:Y:S05]  /*1f80*/  @!P0 BRA `(.L_x_36) ;  /* 0x0000000000048947 */ /* 0x000fea0003800000 */
[----:B------:R0:W5:Y:S02]  /*1f90*/  LDG.E.LTC128B.U16 R20, desc[UR12][R4.64+0x20] ;  /* 0x0000200c04147981 */ /* 0x000164000c1e1520 */
.L_x_36:
[----:B------:R-:W-:Y:S05]  /*1fa0*/  BSYNC B0 ;  /* 0x0000000000007941 */ /* 0x000fea0003800000 */
.L_x_35:
[----:B-----5:R-:W-:Y:S01]  /*1fb0*/  IMAD.U32 R15, R20, 0x10000, RZ ;  /* 0x00010000140f7824 */ /* 0x020fe200078e00ff */
[----:B------:R-:W-:Y:S01]  /*1fc0*/  ISETP.GT.AND P1, PT, R10, 0x11, PT ;  /* 0x000000110a00780c */ /* 0x000fe20003f24270 */
[----:B------:R-:W-:Y:S02]  /*1fd0*/  BSSY B0, `(.L_x_37) ;  /* 0x0000009000007945 */ /* 0x000fe40003800000 */
[----:B------:R-:W-:-:S04]  /*1fe0*/  FMUL R15, R15, R14 ;  /* 0x0000000e0f0f7220 */ /* 0x000fc80000400000 */
[----:B------:R-:W-:-:S05]  /*1ff0*/  FFMA R15, R128, R11, R15 ;  /* 0x0000000b800f7223 */ /* 0x000fca000000000f */
[----:B------:R-:W-:-:S05]  /*2000*/  F2FP.BF16.F32.PACK_AB R15, RZ, R15 ;  /* 0x0000000fff0f723e */ /* 0x000fca00000010ff */
[----:B------:R1:W-:Y:S01]  /*2010*/  @P0 STG.E.U16 desc[UR12][R2.64+0x20], R15 ;  /* 0x0000200f02000986 */ /* 0x0003e2000c10150c */
[----:B------:R-:W-:Y:S02]  /*2020*/  ISETP.GT.AND P0, PT, R0, RZ, P1 ;  /* 0x000000ff0000720c */ /* 0x000fe40000f04270 */
[----:B-1----:R-:W-:-:S11]  /*2030*/  P2R R15, PR, RZ, 0x2 ;  /* 0x00000002ff0f7803 */ /* 0x002fd60000000000 */
[----:B------:R-:W-:Y:S05]  /*2040*/  @!P0 BRA `(.L_x_38) ;  /* 0x0000000000048947 */ /* 0x000fea0003800000 */
[----:B------:R1:W5:Y:S02]  /*2050*/  LDG.E.LTC128B.U16 R20, desc[UR12][R4.64+0x22] ;  /* 0x0000220c04147981 */ /* 0x000364000c1e1520 */
.L_x_38:
[----:B------:R-:W-:Y:S05]  /*2060*/  BSYNC B0 ;  /* 0x0000000000007941 */ /* 0x000fea0003800000 */
.L_x_37:
[----:B-----5:R-:W-:Y:S01]  /*2070*/  IMAD.U32 R15, R20, 0x10000, RZ ;  /* 0x00010000140f7824 */ /* 0x020fe200078e00ff */
[----:B------:R-:W-:Y:S03]  /*2080*/  BSSY B0, `(.L_x_39) ;  /* 0x0000008000007945 */ /* 0x000fe60003800000 */
[----:B0-----:R-:W-:-:S04]  /*2090*/  FMUL R16, R15, R14 ;  /* 0x0000000e0f107220 */ /* 0x001fc80000400000 */
[----:B------:R-:W-:-:S05]  /*20a0*/  FFMA R16, R129, R11, R16 ;  /* 0x0000000b81107223 */ /* 0x000fca0000000010 */
[----:B------:R-:W-:-:S05]  /*20b0*/  F2FP.BF16.F32.PACK_AB R16, RZ, R16 ;  /* 0x00000010ff10723e */ /* 0x000fca00000010ff */
[----:B------:R0:W-:Y:S01]  /*20c0*/  @P0 STG.E.U16 desc[UR12][R2.64+0x22], R16 ;  /* 0x0000221002000986 */ /* 0x0001e2000c10150c */
[----:B------:R-:W-:-:S13]  /*20d0*/  ISETP.GT.AND P0, PT, R0, 0x8, P2 ;  /* 0x000000080000780c */ /* 0x000fda0001704270 */
[----:B0-----:R-:W-:Y:S05]  /*20e0*/  @!P0 BRA `(.L_x_40) ;  /* 0x0000000000048947 */ /* 0x001fea0003800000 */
[----:B------:R0:W5:Y:S02]  /*20f0*/  LDG.E.LTC128B.U16 R20, desc[UR12][R8.64+0x20] ;  /* 0x0000200c08147981 */ /* 0x000164000c1e1520 */
.L_x_40:
[----:B------:R-:W-:Y:S05]  /*2100*/  BSYNC B0 ;  /* 0x0000000000007941 */ /* 0x000fea0003800000 */
.L_x_39:
[----:B-----5:R-:W-:Y:S01]  /*2110*/  IMAD.U32 R15, R20, 0x10000, RZ ;  /* 0x00010000140f7824 */ /* 0x020fe200078e00ff */
[----:B------:R-:W-:Y:S03]  /*2120*/  BSSY B0, `(.L_x_41) ;  /* 0x0000008000007945 */ /* 0x000fe60003800000 */
[----:B------:R-:W-:-:S04]  /*2130*/  FMUL R15, R15, R14 ;  /* 0x0000000e0f0f7220 */ /* 0x000fc80000400000 */
[----:B------:R-:W-:-:S05]  /*2140*/  FFMA R15, R130, R11, R15 ;  /* 0x0000000b820f7223 */ /* 0x000fca000000000f */
[----:B------:R-:W-:-:S05]  /*2150*/  F2FP.BF16.F32.PACK_AB R15, RZ, R15 ;  /* 0x0000000fff0f723e */ /* 0x000fca00000010ff */
[----:B------:R0:W-:Y:S01]  /*2160*/  @P0 STG.E.U16 desc[UR12][R6.64+0x20], R15 ;  /* 0x0000200f06000986 */ /* 0x0001e2000c10150c */
[----:B------:R-:W-:-:S13]  /*2170*/  ISETP.GT.AND P0, PT, R0, 0x8, P1 ;  /* 0x000000080000780c */ /* 0x000fda0000f04270 */
[----:B0-----:R-:W-:Y:S05]  /*2180*/  @!P0 BRA `(.L_x_42) ;  /* 0x0000000000048947 */ /* 0x001fea0003800000 */
[----:B------:R0:W5:Y:S02]  /*2190*/  LDG.E.LTC128B.U16 R20, desc[UR12][R8.64+0x22] ;  /* 0x0000220c08147981 */ /* 0x000164000c1e1520 */
.L_x_42:
[----:B------:R-:W-:Y:S05]  /*21a0*/  BSYNC B0 ;  /* 0x0000000000007941 */ /* 0x000fea0003800000 */
.L_x_41:
[----:B-----5:R-:W-:Y:S01]  /*21b0*/  IMAD.U32 R15, R20, 0x10000, RZ ;  /* 0x00010000140f7824 */ /* 0x020fe200078e00ff */
[C---:B------:R-:W-:Y:S01]  /*21c0*/  SHF.L.U64.HI R21, R12.reuse, 0x7, R13 ;  /* 0x000000070c157819 */ /* 0x040fe2000001020d */
[----:B------:R-:W-:Y:S01]  /*21d0*/  IMAD.SHL.U32 R17, R12, 0x80, RZ ;  /* 0x000000800c117824 */ /* 0x000fe200078e00ff */
[----:B------:R-:W-:Y:S01]  /*21e0*/  ISETP.GT.AND P2, PT, R10, 0x18, PT ;  /* 0x000000180a00780c */ /* 0x000fe20003f44270 */
[----:B------:R-:W-:Y:S01]  /*21f0*/  FMUL R16, R15, R14 ;  /* 0x0000000e0f107220 */ /* 0x000fe20000400000 */
[----:B------:R-:W-:Y:S02]  /*2200*/  BSSY B0, `(.L_x_43) ;  /* 0x000000d000007945 */ /* 0x000fe40003800000 */
[----:B------:R-:W-:Y:S01]  /*2210*/  LOP3.LUT R15, R17, 0x2, RZ, 0xfc, !PT ;  /* 0x00000002110f7812 */ /* 0x000fe200078efcff */
[----:B------:R-:W-:-:S05]  /*2220*/  FFMA R16, R131, R11, R16 ;  /* 0x0000000b83107223 */ /* 0x000fca0000000010 */
[----:B------:R-:W-:-:S05]  /*2230*/  F2FP.BF16.F32.PACK_AB R16, RZ, R16 ;  /* 0x00000010ff10723e */ /* 0x000fca00000010ff */
[----:B------:R1:W-:Y:S01]  /*2240*/  @P0 STG.E.U16 desc[UR12][R6.64+0x22], R16 ;  /* 0x0000221006000986 */ /* 0x0003e2000c10150c */
[----:B------:R-:W-:-:S05]  /*2250*/  IADD3 R124, P0, R15, R2, RZ ;  /* 0x000000020f7c7210 */ /* 0x000fca0007f1e0ff */
[----:B------:R-:W-:Y:S01]  /*2260*/  IMAD.X R125, R21, 0x1, R3, P0 ;  /* 0x00000001157d7824 */ /* 0x000fe200000e0603 */
[----:B------:R-:W-:-:S05]  /*2270*/  IADD3 R12, P0, R17, R2, RZ ;  /* 0x00000002110c7210 */ /* 0x000fca0007f1e0ff */
[----:B------:R-:W-:Y:S01]  /*2280*/  IMAD.X R13, R21, 0x1, R3, P0 ;  /* 0x00000001150d7824 */ /* 0x000fe200000e0603 */
[----:B------:R-:W-:Y:S02]  /*2290*/  ISETP.GT.AND P0, PT, R0, RZ, P2 ;  /* 0x000000ff0000720c */ /* 0x000fe40001704270 */
[----:B-1----:R-:W-:-:S11]  /*22a0*/  P2R R16, PR, RZ, 0x4 ;  /* 0x00000004ff107803 */ /* 0x002fd60000000000 */
[----:B------:R-:W-:Y:S05]  /*22b0*/  @!P0 BRA `(.L_x_44) ;  /* 0x0000000000048947 */ /* 0x000fea0003800000 */
[----:B------:R1:W5:Y:S02]  /*22c0*/  LDG.E.LTC128B.U16 R20, desc[UR12][R4.64+0x30] ;  /* 0x0000300c04147981 */ /* 0x000364000c1e1520 */
.L_x_44:
[----:B------:R-:W-:Y:S05]  /*22d0*/  BSYNC B0 ;  /* 0x0000000000007941 */ /* 0x000fea0003800000 */
.L_x_43:
[----:B-----5:R-:W-:Y:S01]  /*22e0*/  IMAD.U32 R19, R20, 0x10000, RZ ;  /* 0x0001000014137824 */ /* 0x020fe200078e00ff */
[----:B------:R-:W-:Y:S01]  /*22f0*/  ISETP.GT.AND P1, PT, R10, 0x19, PT ;  /* 0x000000190a00780c */ /* 0x000fe20003f24270 */
[----:B------:R-:W-:Y:S02]  /*2300*/  BSSY B0, `(.L_x_45) ;  /* 0x0000009000007945 */ /* 0x000fe40003800000 */
[----:B------:R-:W-:Y:S01]  /*2310*/  FMUL R19, R19, R14 ;  /* 0x0000000e13137220 */ /* 0x000fe20000400000 */
[----:B------:R-:W-:-:S03]  /*2320*/  P2R R16, PR, RZ, 0x2 ;  /* 0x00000002ff107803 */ /* 0x000fc60000000000 */
[----:B------:R-:W-:-:S05]  /*2330*/  FFMA R19, R132, R11, R19 ;  /* 0x0000000b84137223 */ /* 0x000fca0000000013 */
[----:B------:R-:W-:-:S05]  /*2340*/  F2FP.BF16.F32.PACK_AB R19, RZ, R19 ;  /* 0x00000013ff13723e */ /* 0x000fca00000010ff */
[----:B------:R0:W-:Y:S01]  /*2350*/  @P0 STG.E.U16 desc[UR12][R2.64+0x30], R19 ;  /* 0x0000301302000986 */ /* 0x0001e2000c10150c */
[----:B------:R-:W-:-:S13]  /*2360*/  ISETP.GT.AND P0, PT, R0, RZ, P1 ;  /* 0x000000ff0000720c */ /* 0x000fda0000f04270 */
[----:B0-----:R-:W-:Y:S05]  /*2370*/  @!P0 BRA `(.L_x_46) ;  /* 0x0000000000048947 */ /* 0x001fea0003800000 */
[----:B------:R0:W5:Y:S02]  /*2380*/  LDG.E.LTC128B.U16 R20, desc[UR12][R4.64+0x32] ;  /* 0x0000320c04147981 */ /* 0x000164000c1e1520 */
.L_x_46:
[----:B------:R-:W-:Y:S05]  /*2390*/  BSYNC B0 ;  /* 0x0000000000007941 */ /* 0x000fea0003800000 */
.L_x_45:
        /* <DEDUP_REMOVED lines=9> */
.L_x_48:
[----:B------:R-:W-:Y:S05]  /*2430*/  BSYNC B0 ;  /* 0x0000000000007941 */ /* 0x000fea0003800000 */
.L_x_47:
        /* <DEDUP_REMOVED lines=9> */
.L_x_50:
[----:B------:R-:W-:Y:S05]  /*24d0*/  BSYNC B0 ;  /* 0x0000000000007941 */ /* 0x000fea0003800000 */
.L_x_49:
        /* <DEDUP_REMOVED lines=11> */
.L_x_52:
[----:B------:R-:W-:Y:S05]  /*2590*/  BSYNC B0 ;  /* 0x0000000000007941 */ /* 0x000fea0003800000 */
.L_x_51:
        /* <DEDUP_REMOVED lines=11> */
.L_x_54:
[----:B------:R-:W-:Y:S05]  /*2650*/  BSYNC B0 ;  /* 0x0000000000007941 */ /* 0x000fea0003800000 */
.L_x_53:
        /* <DEDUP_REMOVED lines=9> */
.L_x_56:
[----:B------:R-:W-:Y:S05]  /*26f0*/  BSYNC B0 ;  /* 0x0000000000007941 */ /* 0x000fea0003800000 */
.L_x_55:
        /* <DEDUP_REMOVED lines=9> */
.L_x_58:
[----:B------:R-:W-:Y:S05]  /*2790*/  BSYNC B0 ;  /* 0x0000000000007941 */ /* 0x000fea0003800000 */
.L_x_57:
        /* <DEDUP_REMOVED lines=11> */
.L_x_60:
[----:B------:R-:W-:Y:S05]  /*2850*/  BSYNC B0 ;  /* 0x0000000000007941 */ /* 0x000fea0003800000 */
.L_x_59:
[----:B-----5:R-:W-:Y:S01]  /*2860*/  IMAD.U32 R19, R20, 0x10000, RZ ;  /* 0x0001000014137824 */ /* 0x020fe200078e00ff */
[----:B------:R-:W-:Y:S01]  /*2870*/  ISETP.GT.AND P4, PT, R10, 0x29, PT ;  /* 0x000000290a00780c */ /* 0x000fe20003f84270 */
[----:B------:R-:W-:Y:S02]  /*2880*/  BSSY B0, `(.L_x_61) ;  /* 0x0000008000007945 */ /* 0x000fe40003800000 */
[----:B------:R-:W-:-:S04]  /*2890*/  FMUL R19, R19, R14 ;  /* 0x0000000e13137220 */ /* 0x000fc80000400000 */
[----:B------:R-:W-:-:S05]  /*28a0*/  FFMA R19, R140, R11, R19 ;  /* 0x0000000b8c137223 */ /* 0x000fca0000000013 */
[----:B------:R-:W-:-:S05]  /*28b0*/  F2FP.BF16.F32.PACK_AB R19, RZ, R19 ;  /* 0x00000013ff13723e */ /* 0x000fca00000010ff */
[----:B------:R0:W-:Y:S01]  /*28c0*/  @P0 STG.E.U16 desc[UR12][R2.64+0x50], R19 ;  /* 0x0000501302000986 */ /* 0x0001e2000c10150c */
[----:B------:R-:W-:-:S13]  /*28d0*/  ISETP.GT.AND P0, PT, R0, RZ, P4 ;  /* 0x000000ff0000720c */ /* 0x000fda0002704270 */
[----:B0-----:R-:W-:Y:S05]  /*28e0*/  @!P0 BRA `(.L_x_62) ;  /* 0x0000000000048947 */ /* 0x001fea0003800000 */
[----:B------:R0:W5:Y:S02]  /*28f0*/  LDG.E.LTC128B.U16 R20, desc[UR12][R4.64+0x52] ;  /* 0x0000520c04147981 */ /* 0x000164000c1e1520 */
.L_x_62:
[----:B------:R-:W-:Y:S05]  /*2900*/  BSYNC B0 ;  /* 0x0000000000007941 */ /* 0x000fea0003800000 */
.L_x_61:
        /* <DEDUP_REMOVED lines=9> */
.L_x_64:
[----:B------:R-:W-:Y:S05]  /*29a0*/  BSYNC B0 ;  /* 0x0000000000007941 */ /* 0x000fea0003800000 */
.L_x_63:
        /* <DEDUP_REMOVED lines=9> */
.L_x_66:
[----:B------:R-:W-:Y:S05]  /*2a40*/  BSYNC B0 ;  /* 0x0000000000007941 */ /* 0x000fea0003800000 */
.L_x_65:
        /* <DEDUP_REMOVED lines=10> */
.L_x_68:
[----:B------:R-:W-:Y:S05]  /*2af0*/  BSYNC B0 ;  /* 0x0000000000007941 */ /* 0x000fea0003800000 */
.L_x_67:
        /* <DEDUP_REMOVED lines=10> */
.L_x_70:
[----:B------:R-:W-:Y:S05]  /*2ba0*/  BSYNC B0 ;  /* 0x0000000000007941 */ /* 0x000fea0003800000 */
.L_x_69:
        /* <DEDUP_REMOVED lines=9> */
.L_x_72:
[----:B------:R-:W-:Y:S05]  /*2c40*/  BSYNC B0 ;  /* 0x0000000000007941 */ /* 0x000fea0003800000 */
.L_x_71:
        /* <DEDUP_REMOVED lines=9> */
.L_x_74:
[----:B------:R-:W-:Y:S05]  /*2ce0*/  BSYNC B0 ;  /* 0x0000000000007941 */ /* 0x000fea0003800000 */
.L_x_73:
        /* <DEDUP_REMOVED lines=10> */
.L_x_76:
[----:B------:R-:W-:Y:S05]  /*2d90*/  BSYNC B0 ;  /* 0x0000000000007941 */ /* 0x000fea0003800000 */
.L_x_75:
[----:B-----5:R-:W-:Y:S01]  /*2da0*/  IMAD.U32 R19, R20, 0x10000, RZ ;  /* 0x0001000014137824 */ /* 0x020fe200078e00ff */
[----:B------:R-:W-:Y:S03]  /*2db0*/  BSSY B0, `(.L_x_77) ;  /* 0x0000009000007945 */ /* 0x000fe60003800000 */
[----:B------:R-:W-:-:S04]  /*2dc0*/  FMUL R19, R19, R14 ;  /* 0x0000000e13137220 */ /* 0x000fc80000400000 */
[----:B------:R-:W-:-:S05]  /*2dd0*/  FFMA R19, R148, R11, R19 ;  /* 0x0000000b94137223 */ /* 0x000fca0000000013 */
[----:B------:R-:W-:-:S05]  /*2de0*/  F2FP.BF16.F32.PACK_AB R19, RZ, R19 ;  /* 0x00000013ff13723e */ /* 0x000fca00000010ff */
[----:B------:R0:W-:Y:S01]  /*2df0*/  @P0 STG.E.U16 desc[UR12][R2.64+0x70], R19 ;  /* 0x0000701302000986 */ /* 0x0001e2000c10150c */
[----:B------:R-:W-:-:S04]  /*2e00*/  ISETP.GT.AND P0, PT, R10, 0x39, PT ;  /* 0x000000390a00780c */ /* 0x000fc80003f04270 */
[----:B------:R-:W-:-:S13]  /*2e10*/  ISETP.GT.AND P5, PT, R0, RZ, P0 ;  /* 0x000000ff0000720c */ /* 0x000fda00007a4270 */
[----:B0-----:R-:W-:Y:S05]  /*2e20*/  @!P5 BRA `(.L_x_78) ;  /* 0x000000000004d947 */ /* 0x001fea0003800000 */
[----:B------:R0:W5:Y:S02]  /*2e30*/  LDG.E.LTC128B.U16 R20, desc[UR12][R4.64+0x72] ;  /* 0x0000720c04147981 */ /* 0x000164000c1e1520 */
.L_x_78:
[----:B------:R-:W-:Y:S05]  /*2e40*/  BSYNC B0 ;  /* 0x0000000000007941 */ /* 0x000fea0003800000 */
.L_x_77:
        /* <DEDUP_REMOVED lines=9> */
.L_x_80:
[----:B------:R-:W-:Y:S05]  /*2ee0*/  BSYNC B0 ;  /* 0x0000000000007941 */ /* 0x000fea0003800000 */
.L_x_79:
        /* <DEDUP_REMOVED lines=9> */
.L_x_82:
[----:B------:R-:W-:Y:S05]  /*2f80*/  BSYNC B0 ;  /* 0x0000000000007941 */ /* 0x000fea0003800000 */
.L_x_81:
[----:B-----5:R-:W-:Y:S01]  /*2f90*/  IMAD.U32 R19, R20, 0x10000, RZ ;  /* 0x0001000014137824 */ /* 0x020fe200078e00ff */
[----:B------:R-:W-:Y:S01]  /*2fa0*/  LOP3.LUT R123, R17, 0x10, RZ, 0xfc, !PT ;  /* 0x00000010117b7812 */ /* 0x000fe200078efcff */
[----:B------:R-:W-:Y:S02]  /*2fb0*/  USHF.L.U32 UR22, UR4, 0x7, URZ ;  /* 0x0000000704167899 */ /* 0x000fe4000800063f */
[----:B------:R-:W-:Y:S01]  /*2fc0*/  FMUL R16, R19, R14 ;  /* 0x0000000e13107220 */ /* 0x000fe20000400000 */
[----:B------:R-:W-:-:S03]  /*2fd0*/  USHF.L.U64.HI UR4, UR4, 0x7, UR5 ;  /* 0x0000000704047899 */ /* 0x000fc60008010205 */
[----:B------:R-:W-:-:S05]  /*2fe0*/  FFMA R16, R151, R11, R16 ;  /* 0x0000000b97107223 */ /* 0x000fca0000000010 */
[----:B------:R-:W-:-:S05]  /*2ff0*/  F2FP.BF16.F32.PACK_AB R16, RZ, R16 ;  /* 0x00000010ff10723e */ /* 0x000fca00000010ff */
[----:B------:R1:W-:Y:S01]  /*3000*/  @P5 STG.E.U16 desc[UR12][R6.64+0x72], R16 ;  /* 0x0000721006005986 */ /* 0x0003e2000c10150c */
[----:B------:R-:W-:-:S05]  /*3010*/  IADD3 R126, P5, R123, R2, RZ ;  /* 0x000000027b7e7210 */ /* 0x000fca0007fbe0ff */
[----:B------:R-:W-:Y:S01]  /*3020*/  IMAD.X R127, R21, 0x1, R3, P5 ;  /* 0x00000001157f7824 */ /* 0x000fe200028e0603 */
[----:B------:R-:W-:-:S04]  /*3030*/  IADD3 R18, P5, R4, UR22, RZ ;  /* 0x0000001604127c10 */ /* 0x000fc8000ffbe0ff */
[----:B------:R-:W-:Y:S02]  /*3040*/  IADD3.X R19, R5, UR4, RZ, P5, !PT ;  /* 0x0000000405137c10 */ /* 0x000fe4000affe4ff */
[----:B------:R-:W-:-:S04]  /*3050*/  ISETP.GT.AND P5, PT, R10, RZ, PT ;  /* 0x000000ff0a00720c */ /* 0x000fc80003fa4270 */
[----:B------:R-:W-:-:S13]  /*3060*/  ISETP.GT.AND P5, PT, R0, 0x40, P5 ;  /* 0x000000400000780c */ /* 0x000fda0002fa4270 */
[----:B------:R-:W2:Y:S01]  /*3070*/  @P5 LDG.E.LTC128B.U16 R20, desc[UR12][R18.64] ;  /* 0x0000000c12145981 */ /* 0x000ea2000c1e1520 */
[----:B------:R-:W-:Y:S01]  /*3080*/  LOP3.LUT R121, R17, 0x12, RZ, 0xfc, !PT ;  /* 0x0000001211797812 */ /* 0x000fe200078efcff */
[----:B------:R-:W-:Y:S01]  /*3090*/  ULOP3.LUT UR21, UR22, 0x2, URZ, 0xfc, !UPT ;  /* 0x0000000216157892 */ /* 0x000fe2000f8efc3f */
[----:B--2---:R-:W-:-:S04]  /*30a0*/  IMAD.U32 R23, R20, 0x10000, RZ ;  /* 0x0001000014177824 */ /* 0x004fc800078e00ff */
[----:B------:R-:W-:-:S04]  /*30b0*/  FMUL R23, R23, R14 ;  /* 0x0000000e17177220 */ /* 0x000fc80000400000 */
[----:B------:R-:W-:-:S05]  /*30c0*/  FFMA R23, R88, R11, R23 ;  /* 0x0000000b58177223 */ /* 0x000fca0000000017 */
[----:B------:R-:W-:-:S04]  /*30d0*/  F2FP.BF16.F32.PACK_AB R23, RZ, R23 ;  /* 0x00000017ff17723e */ /* 0x000fc800000010ff */
[----:B------:R-:W-:-:S05]  /*30e0*/  PRMT R22, R23, 0x7610, R22 ;  /* 0x0000761017167816 */ /* 0x000fca0000000016 */
[----:B------:R2:W-:Y:S01]  /*30f0*/  @P5 STG.E.U16 desc[UR12][R12.64], R22 ;  /* 0x000000160c005986 */ /* 0x0005e2000c10150c */
[----:B------:R-:W-:-:S05]  /*3100*/  IADD3 R128, P5, R121, R2, RZ ;  /* 0x0000000279807210 */ /* 0x000fca0007fbe0ff */
[----:B------:R-:W-:Y:S01]  /*3110*/  IMAD.X R129, R21, 0x1, R3, P5 ;  /* 0x0000000115817824 */ /* 0x000fe200028e0603 */
[----:B------:R-:W-:-:S04]  /*3120*/  IADD3 R130, P5, R4, UR21, RZ ;  /* 0x0000001504827c10 */ /* 0x000fc8000ffbe0ff */
[----:B------:R-:W-:Y:S02]  /*3130*/  IADD3.X R131, R5, UR4, RZ, P5, !PT ;  /* 0x0000000405837c10 */ /* 0x000fe4000affe4ff */
[----:B------:R-:W-:-:S13]  /*3140*/  ISETP.GT.AND P5, PT, R0, 0x40, P6 ;  /* 0x000000400000780c */ /* 0x000fda00037a4270 */
[----:B------:R-:W3:Y:S01]  /*3150*/  @P5 LDG.E.LTC128B.U16 R20, desc[UR12][R130.64] ;  /* 0x0000000c82145981 */ /* 0x000ee2000c1e1520 */
[----:B------:R-:W-:Y:S01]  /*3160*/  BSSY B0, `(.L_x_83) ;  /* 0x000000e000007945 */ /* 0x000fe20003800000 */
[----:B---3--:R-:W-:-:S04]  /*3170*/  IMAD.U32 R23, R20, 0x10000, RZ ;  /* 0x0001000014177824 */ /* 0x008fc800078e00ff */
[----:B-1----:R-:W-:-:S04]  /*3180*/  FMUL R16, R23, R14 ;  /* 0x0000000e17107220 */ /* 0x002fc80000400000 */
[----:B------:R-:W-:-:S05]  /*3190*/  FFMA R16, R89, R11, R16 ;  /* 0x0000000b59107223 */ /* 0x000fca0000000010 */
[----:B------:R-:W-:-:S05]  /*31a0*/  F2FP.BF16.F32.PACK_AB R16, RZ, R16 ;  /* 0x00000010ff10723e */ /* 0x000fca00000010ff */
[----:B------:R1:W-:Y:S01]  /*31b0*/  @P5 STG.E.U16 desc[UR12][R124.64], R16 ;  /* 0x000000107c005986 */ /* 0x0003e2000c10150c */
[----:B------:R-:W-:-:S05]  /*31c0*/  IADD3 R88, P5, R17, R6, RZ ;  /* 0x0000000611587210 */ /* 0x000fca0007fbe0ff */
[----:B------:R-:W-:Y:S01]  /*31d0*/  IMAD.X R89, R21, 0x1, R7, P5 ;  /* 0x0000000115597824 */ /* 0x000fe200028e0607 */
[----:B--2---:R-:W-:-:S04]  /*31e0*/  IADD3 R22, P5, R8, UR22, RZ ;  /* 0x0000001608167c10 */ /* 0x004fc8000ffbe0ff */
[----:B------:R-:W-:Y:S02]  /*31f0*/  IADD3.X R23, R9, UR4, RZ, P5, !PT ;  /* 0x0000000409177c10 */ /* 0x000fe4000affe4ff */
[----:B------:R-:W-:-:S04]  /*3200*/  ISETP.GT.AND P5, PT, R10, RZ, PT ;  /* 0x000000ff0a00720c */ /* 0x000fc80003fa4270 */
[----:B------:R-:W-:-:S13]  /*3210*/  ISETP.GT.AND P5, PT, R0, 0x48, P5 ;  /* 0x000000480000780c */ /* 0x000fda0002fa4270 */
[----:B-1----:R-:W-:Y:S05]  /*3220*/  @!P5 BRA `(.L_x_84) ;  /* 0x000000000004d947 */ /* 0x002fea0003800000 */
[----:B------:R1:W5:Y:S02]  /*3230*/  LDG.E.LTC128B.U16 R20, desc[UR12][R22.64] ;  /* 0x0000000c16147981 */ /* 0x000364000c1e1520 */
.L_x_84:
[----:B------:R-:W-:Y:S05]  /*3240*/  BSYNC B0 ;  /* 0x0000000000007941 */ /* 0x000fea0003800000 */
.L_x_83:
[----:B-----5:R-:W-:Y:S01]  /*3250*/  IMAD.U32 R125, R20, 0x10000, RZ ;  /* 0x00010000147d7824 */ /* 0x020fe200078e00ff */
[----:B------:R-:W-:Y:S03]  /*3260*/  BSSY B0, `(.L_x_85) ;  /* 0x000000c000007945 */ /* 0x000fe60003800000 */
[----:B------:R-:W-:-:S04]  /*3270*/  FMUL R125, R125, R14 ;  /* 0x0000000e7d7d7220 */ /* 0x000fc80000400000 */
[----:B------:R-:W-:-:S05]  /*3280*/  FFMA R125, R90, R11, R125 ;  /* 0x0000000b5a7d7223 */ /* 0x000fca000000007d */
[----:B------:R-:W-:-:S05]  /*3290*/  F2FP.BF16.F32.PACK_AB R125, RZ, R125 ;  /* 0x0000007dff7d723e */ /* 0x000fca00000010ff */
[----:B------:R2:W-:Y:S01]  /*32a0*/  @P5 STG.E.U16 desc[UR12][R88.64], R125 ;  /* 0x0000007d58005986 */ /* 0x0005e2000c10150c */
[----:B------:R-:W-:-:S05]  /*32b0*/  IADD3 R132, P5, R15, R6, RZ ;  /* 0x000000060f847210 */ /* 0x000fca0007fbe0ff */
[----:B------:R-:W-:Y:S01]  /*32c0*/  IMAD.X R133, R21, 0x1, R7, P5 ;  /* 0x0000000115857824 */ /* 0x000fe200028e0607 */
[----:B------:R-:W-:-:S13]  /*32d0*/  ISETP.GT.AND P5, PT, R0, 0x48, P6 ;  /* 0x000000480000780c */ /* 0x000fda00037a4270 */
[----:B--2---:R-:W-:Y:S05]  /*32e0*/  @!P5 BRA `(.L_x_86) ;  /* 0x00000000000cd947 */ /* 0x004fea0003800000 */
[----:B------:R-:W-:-:S04]  /*32f0*/  IADD3 R124, P6, R8, UR21, RZ ;  /* 0x00000015087c7c10 */ /* 0x000fc8000ffde0ff */
[----:B------:R-:W-:-:S05]  /*3300*/  IADD3.X R125, R9, UR4, RZ, P6, !PT ;  /* 0x00000004097d7c10 */ /* 0x000fca000b7fe4ff */
[----:B------:R2:W5:Y:S04]  /*3310*/  LDG.E.LTC128B.U16 R20, desc[UR12][R124.64] ;  /* 0x0000000c7c147981 */ /* 0x000568000c1e1520 */
.L_x_86:
[----:B------:R-:W-:Y:S05]  /*3320*/  BSYNC B0 ;  /* 0x0000000000007941 */ /* 0x000fea0003800000 */
.L_x_85:
[----:B--2--5:R-:W-:Y:S01]  /*3330*/  IMAD.U32 R125, R20, 0x10000, RZ ;  /* 0x00010000147d7824 */ /* 0x024fe200078e00ff */
[----:B------:R-:W-:Y:S01]  /*3340*/  ULOP3.LUT UR20, UR22, 0x10, URZ, 0xfc, !UPT ;  /* 0x0000001016147892 */ /* 0x000fe2000f8efc3f */
[----:B------:R-:W-:Y:S02]  /*3350*/  ISETP.GT.AND P6, PT, R10, 0x8, PT ;  /* 0x000000080a00780c */ /* 0x000fe40003fc4270 */
[----:B------:R-:W-:-:S04]  /*3360*/  FMUL R16, R125, R14 ;  /* 0x0000000e7d107220 */ /* 0x000fc80000400000 */
[----:B------:R-:W-:Y:S01]  /*3370*/  FFMA R16, R91, R11, R16 ;  /* 0x0000000b5b107223 */ /* 0x000fe20000000010 */
[----:B------:R-:W-:-:S04]  /*3380*/  LOP3.LUT R91, R17, 0x20, RZ, 0xfc, !PT ;  /* 0x00000020115b7812 */ /* 0x000fc800078efcff */
[----:B------:R-:W-:-:S05]  /*3390*/  F2FP.BF16.F32.PACK_AB R16, RZ, R16 ;  /* 0x00000010ff10723e */ /* 0x000fca00000010ff */
[----:B------:R2:W-:Y:S01]  /*33a0*/  @P5 STG.E.U16 desc[UR12][R132.64], R16 ;  /* 0x0000001084005986 */ /* 0x0005e2000c10150c */
[----:B------:R-:W-:-:S05]  /*33b0*/  IADD3 R130, P5, R91, R2, RZ ;  /* 0x000000025b827210 */ /* 0x000fca0007fbe0ff */
[----:B------:R-:W-:Y:S01]  /*33c0*/  IMAD.X R131, R21, 0x1, R3, P5 ;  /* 0x0000000115837824 */ /* 0x000fe200028e0603 */
[----:B------:R-:W-:-:S04]  /*33d0*/  IADD3 R134, P5, R4, UR20, RZ ;  /* 0x0000001404867c10 */ /* 0x000fc8000ffbe0ff */
[----:B------:R-:W-:Y:S02]  /*33e0*/  IADD3.X R135, R5, UR4, RZ, P5, !PT ;  /* 0x0000000405877c10 */ /* 0x000fe4000affe4ff */
[----:B------:R-:W-:-:S13]  /*33f0*/  ISETP.GT.AND P5, PT, R0, 0x40, P6 ;  /* 0x000000400000780c */ /* 0x000fda00037a4270 */
[----:B------:R-:W3:Y:S01]  /*3400*/  @P5 LDG.E.LTC128B.U16 R20, desc[UR12][R134.64] ;  /* 0x0000000c86145981 */ /* 0x000ee2000c1e1520 */
[----:B------:R-:W-:Y:S01]  /*3410*/  ULOP3.LUT UR19, UR22, 0x12, URZ, 0xfc, !UPT ;  /* 0x0000001216137892 */ /* 0x000fe2000f8efc3f */
[----:B---3--:R-:W-:-:S04]  /*3420*/  IMAD.U32 R125, R20, 0x10000, RZ ;  /* 0x00010000147d7824 */ /* 0x008fc800078e00ff */
[----:B------:R-:W-:-:S04]  /*3430*/  FMUL R125, R125, R14 ;  /* 0x0000000e7d7d7220 */ /* 0x000fc80000400000 */
[----:B------:R-:W-:-:S05]  /*3440*/  FFMA R125, R92, R11, R125 ;  /* 0x0000000b5c7d7223 */ /* 0x000fca000000007d */
[----:B------:R-:W-:-:S04]  /*3450*/  F2FP.BF16.F32.PACK_AB R125, RZ, R125 ;  /* 0x0000007dff7d723e */ /* 0x000fc800000010ff */
[----:B------:R-:W-:Y:S02]  /*3460*/  PRMT R90, R125, 0x7610, R90 ;  /* 0x000076107d5a7816 */ /* 0x000fe4000000005a */
[----:B------:R-:W-:-:S03]  /*3470*/  LOP3.LUT R125, R17, 0x22, RZ, 0xfc, !PT ;  /* 0x00000022117d7812 */ /* 0x000fc600078efcff */
[----:B------:R3:W-:Y:S01]  /*3480*/  @P5 STG.E.U16 desc[UR12][R126.64], R90 ;  /* 0x0000005a7e005986 */ /* 0x0007e2000c10150c */
[----:B--2---:R-:W-:-:S05]  /*3490*/  IADD3 R132, P5, R125, R2, RZ ;  /* 0x000000027d847210 */ /* 0x004fca0007fbe0ff */
[----:B------:R-:W-:Y:S01]  /*34a0*/  IMAD.X R133, R21, 0x1, R3, P5 ;  /* 0x0000000115857824 */ /* 0x000fe200028e0603 */
[----:B------:R-:W-:-:S04]  /*34b0*/  IADD3 R134, P5, R4, UR19, RZ ;  /* 0x0000001304867c10 */ /* 0x000fc8000ffbe0ff */
[----:B------:R-:W-:Y:S02]  /*34c0*/  IADD3.X R135, R5, UR4, RZ, P5, !PT ;  /* 0x0000000405877c10 */ /* 0x000fe4000affe4ff */
[----:B------:R-:W-:-:S04]  /*34d0*/  ISETP.GT.AND P5, PT, R10, 0x9, PT ;  /* 0x000000090a00780c */ /* 0x000fc80003fa4270 */
[----:B------:R-:W-:-:S13]  /*34e0*/  ISETP.GT.AND P5, PT, R0, 0x40, P5 ;  /* 0x000000400000780c */ /* 0x000fda0002fa4270 */
[----:B------:R-:W2:Y:S01]  /*34f0*/  @P5 LDG.E.LTC128B.U16 R20, desc[UR12][R134.64] ;  /* 0x0000000c86145981 */ /* 0x000ea2000c1e1520 */
[----:B------:R-:W-:Y:S01]  /*3500*/  BSSY B0, `(.L_x_87) ;  /* 0x000000d000007945 */ /* 0x000fe20003800000 */
[----:B--2---:R-:W-:-:S04]  /*3510*/  IMAD.U32 R137, R20, 0x10000, RZ ;  /* 0x0001000014897824 */ /* 0x004fc800078e00ff */
[----:B------:R-:W-:-:S04]  /*3520*/  FMUL R16, R137, R14 ;  /* 0x0000000e89107220 */ /* 0x000fc80000400000 */
[----:B------:R-:W-:-:S05]  /*3530*/  FFMA R16, R93, R11, R16 ;  /* 0x0000000b5d107223 */ /* 0x000fca0000000010 */
[----:B------:R-:W-:-:S05]  /*3540*/  F2FP.BF16.F32.PACK_AB R16, RZ, R16 ;  /* 0x00000010ff10723e */ /* 0x000fca00000010ff */
[----:B------:R2:W-:Y:S01]  /*3550*/  @P5 STG.E.U16 desc[UR12][R128.64], R16 ;  /* 0x0000001080005986 */ /* 0x0005e2000c10150c */
[----:B---3--:R-:W-:-:S05]  /*3560*/  IADD3 R126, P5, R123, R6, RZ ;  /* 0x000000067b7e7210 */ /* 0x008fca0007fbe0ff */
[----:B------:R-:W-:Y:S01]  /*3570*/  IMAD.X R127, R21, 0x1, R7, P5 ;  /* 0x00000001157f7824 */ /* 0x000fe200028e0607 */
[----:B------:R-:W-:-:S13]  /*3580*/  ISETP.GT.AND P5, PT, R0, 0x48, P6 ;  /* 0x000000480000780c */ /* 0x000fda00037a4270 */
[----:B--2---:R-:W-:Y:S05]  /*3590*/  @!P5 BRA `(.L_x_88) ;  /* 0x00000000000cd947 */ /* 0x004fea0003800000 */
[----:B------:R-:W-:-:S04]  /*35a0*/  IADD3 R92, P6, R8, UR20, RZ ;  /* 0x00000014085c7c10 */ /* 0x000fc8000ffde0ff */
[----:B------:R-:W-:-:S05]  /*35b0*/  IADD3.X R93, R9, UR4, RZ, P6, !PT ;  /* 0x00000004095d7c10 */ /* 0x000fca000b7fe4ff */
[----:B------:R2:W5:Y:S04]  /*35c0*/  LDG.E.LTC128B.U16 R20, desc[UR12][R92.64] ;  /* 0x0000000c5c147981 */ /* 0x000568000c1e1520 */
.L_x_88:
[----:B------:R-:W-:Y:S05]  /*35d0*/  BSYNC B0 ;  /* 0x0000000000007941 */ /* 0x000fea0003800000 */
.L_x_87:
[----:B--2--5:R-:W-:Y:S01]  /*35e0*/  IMAD.U32 R93, R20, 0x10000, RZ ;  /* 0x00010000145d7824 */ /* 0x024fe200078e00ff */
[----:B------:R-:W-:Y:S01]  /*35f0*/  ISETP.GT.AND P6, PT, R10, 0x9, PT ;  /* 0x000000090a00780c */ /* 0x000fe20003fc4270 */
[----:B------:R-:W-:Y:S02]  /*3600*/  BSSY B0, `(.L_x_89) ;  /* 0x000000c000007945 */ /* 0x000fe40003800000 */
        /* <DEDUP_REMOVED lines=11> */
.L_x_90:
[----:B------:R-:W-:Y:S05]  /*36c0*/  BSYNC B0 ;  /* 0x0000000000007941 */ /* 0x000fea0003800000 */
.L_x_89:
[----:B--2--5:R-:W-:Y:S01]  /*36d0*/  IMAD.U32 R93, R20, 0x10000, RZ ;  /* 0x00010000145d7824 */ /* 0x024fe200078e00ff */
[----:B------:R-:W-:Y:S01]  /*36e0*/  ULOP3.LUT UR18, UR22, 0x20, URZ, 0xfc, !UPT ;  /* 0x0000002016127892 */ /* 0x000fe2000f8efc3f */
[----:B------:R-:W-:Y:S02]  /*36f0*/  ISETP.GT.AND P6, PT, R10, 0x10, PT ;  /* 0x000000100a00780c */ /* 0x000fe40003fc4270 */
[----:B------:R-:W-:Y:S01]  /*3700*/  FMUL R16, R93, R14 ;  /* 0x0000000e5d107220 */ /* 0x000fe20000400000 */
[----:B------:R-:W-:-:S03]  /*3710*/  LOP3.LUT R93, R17, 0x30, RZ, 0xfc, !PT ;  /* 0x00000030115d7812 */ /* 0x000fc600078efcff */
[----:B------:R-:W-:-:S05]  /*3720*/  FFMA R16, R95, R11, R16 ;  /* 0x0000000b5f107223 */ /* 0x000fca0000000010 */
        /* <DEDUP_REMOVED lines=36> */
.L_x_92:
[----:B------:R-:W-:Y:S05]  /*3970*/  BSYNC B0 ;  /* 0x0000000000007941 */ /* 0x000fea0003800000 */
.L_x_91:
        /* <DEDUP_REMOVED lines=14> */
.L_x_94:
[----:B------:R-:W-:Y:S05]  /*3a60*/  BSYNC B0 ;  /* 0x0000000000007941 */ /* 0x000fea0003800000 */
.L_x_93:
        /* <DEDUP_REMOVED lines=42> */
.L_x_96:
[----:B------:R-:W-:Y:S05]  /*3d10*/  BSYNC B0 ;  /* 0x0000000000007941 */ /* 0x000fea0003800000 */
.L_x_95:
        /* <DEDUP_REMOVED lines=14> */
.L_x_98:
[----:B------:R-:W-:Y:S05]  /*3e00*/  BSYNC B0 ;  /* 0x0000000000007941 */ /* 0x000fea0003800000 */
.L_x_97:
        /* <DEDUP_REMOVED lines=42> */
.L_x_100:
[----:B------:R-:W-:Y:S05]  /*40b0*/  BSYNC B0 ;  /* 0x0000000000007941 */ /* 0x000fea0003800000 */
.L_x_99:
        /* <DEDUP_REMOVED lines=14> */
.L_x_102:
[----:B------:R-:W-:Y:S05]  /*41a0*/  BSYNC B0 ;  /* 0x0000000000007941 */ /* 0x000fea0003800000 */
.L_x_101:
        /* <DEDUP_REMOVED lines=41> */
.L_x_104:
[----:B------:R-:W-:Y:S05]  /*4440*/  BSYNC B0 ;  /* 0x0000000000007941 */ /* 0x000fea0003800000 */
.L_x_103:
[----:B--2--5:R-:W-:Y:S01]  /*4450*/  IMAD.U32 R109, R20, 0x10000, RZ ;  /* 0x00010000146d7824 */ /* 0x024fe200078e00ff */
        /* <DEDUP_REMOVED lines=12> */
.L_x_106:
[----:B------:R-:W-:Y:S05]  /*4520*/  BSYNC B0 ;  /* 0x0000000000007941 */ /* 0x000fea0003800000 */
.L_x_105:
[----:B--2--5:R-:W-:Y:S01]  /*4530*/  IMAD.U32 R109, R20, 0x10000, RZ ;  /* 0x00010000146d7824 */ /* 0x024fe200078e00ff */
[----:B------:R-:W-:-:S03]  /*4540*/  ULOP3.LUT UR8, UR22, 0x60, URZ, 0xfc, !UPT ;  /* 0x0000006016087892 */ /* 0x000fc6000f8efc3f */
        /* <DEDUP_REMOVED lines=31> */
[----:B------:R-:W-:-:S05]  /*4740*/  IADD3 R112, P5, R105, R6, RZ ;  /* 0x0000000669707210 */ /* 0x000fca0007fbe0ff */
[----:B------:R-:W-:Y:S01]  /*4750*/  IMAD.X R113, R21, 0x1, R7, P5 ;  /* 0x0000000115717824 */ /* 0x000fe200028e0607 */
[----:B------:R-:W-:-:S13]  /*4760*/  ISETP.GT.AND P5, PT, R0, 0x48, P3 ;  /* 0x000000480000780c */ /* 0x000fda0001fa4270 */
[----:B---3--:R-:W-:Y:S05]  /*4770*/  @!P5 BRA `(.L_x_108) ;  /* 0x00000000000cd947 */ /* 0x008fea0003800000 */
[----:B------:R-:W-:-:S04]  /*4780*/  IADD3 R2, P6, R8, UR8, RZ ;  /* 0x0000000808027c10 */ /* 0x000fc8000ffde0ff */
[----:B------:R-:W-:-:S05]  /*4790*/  IADD3.X R3, R9, UR4, RZ, P6, !PT ;  /* 0x0000000409037c10 */ /* 0x000fca000b7fe4ff */
[----:B------:R2:W5:Y:S04]  /*47a0*/  LDG.E.LTC128B.U16 R20, desc[UR12][R2.64] ;  /* 0x0000000c02147981 */ /* 0x000568000c1e1520 */
.L_x_108:
[----:B------:R-:W-:Y:S05]  /*47b0*/  BSYNC B0 ;  /* 0x0000000000007941 */ /* 0x000fea0003800000 */
.L_x_107:
        /* <DEDUP_REMOVED lines=13> */
.L_x_110:
[----:B------:R-:W-:Y:S05]  /*4890*/  BSYNC B0 ;  /* 0x0000000000007941 */ /* 0x000fea0003800000 */
.L_x_109:
[----:B--2--5:R-:W-:Y:S01]  /*48a0*/  IMAD.U32 R3, R20, 0x10000, RZ ;  /* 0x0001000014037824 */ /* 0x024fe200078e00ff */
[----:B------:R-:W-:-:S03]  /*48b0*/  ULOP3.LUT UR6, UR22, 0x70, URZ, 0xfc, !UPT ;  /* 0x0000007016067892 */ /* 0x000fc6000f8efc3f */
        /* <DEDUP_REMOVED lines=8> */
[----:B--2---:R-:W-:Y:S02]  /*4940*/  IADD3.X R3, R5, UR4, RZ, P5, !PT ;  /* 0x0000000405037c10 */ /* 0x004fe4000affe4ff */
[----:B------:R-:W-:-:S13]  /*4950*/  ISETP.GT.AND P5, PT, R0, 0x40, P1 ;  /* 0x000000400000780c */ /* 0x000fda0000fa4270 */
[----:B------:R-:W2:Y:S01]  /*4960*/  @P5 LDG.E.LTC128B.U16 R20, desc[UR12][R2.64] ;  /* 0x0000000c02145981 */ /* 0x000ea2000c1e1520 */
[----:B------:R-:W-:Y:S01]  /*4970*/  ULOP3.LUT UR5, UR22, 0x72, URZ, 0xfc, !UPT ;  /* 0x0000007216057892 */ /* 0x000fe2000f8efc3f */
[----:B--2---:R-:W-:-:S04]  /*4980*/  IMAD.U32 R115, R20, 0x10000, RZ ;  /* 0x0001000014737824 */ /* 0x004fc800078e00ff */
[----:B------:R-:W-:-:S04]  /*4990*/  FMUL R115, R115, R14 ;  /* 0x0000000e73737220 */ /* 0x000fc80000400000 */
[----:B------:R-:W-:-:S05]  /*49a0*/  FFMA R115, R116, R11, R115 ;  /* 0x0000000b74737223 */ /* 0x000fca0000000073 */
[----:B------:R-:W-:-:S05]  /*49b0*/  F2FP.BF16.F32.PACK_AB R115, RZ, R115 ;  /* 0x00000073ff73723e */ /* 0x000fca00000010ff */
[----:B------:R-:W-:Y:S01]  /*49c0*/  @P5 STG.E.U16 desc[UR12][R126.64], R115 ;  /* 0x000000737e005986 */ /* 0x000fe2000c10150c */
[----:B------:R-:W-:-:S05]  /*49d0*/  IADD3 R6, P5, R111, R6, RZ ;  /* 0x000000066f067210 */ /* 0x000fca0007fbe0ff */
[----:B------:R-:W-:Y:S01]  /*49e0*/  IMAD.X R7, R21, 0x1, R7, P5 ;  /* 0x0000000115077824 */ /* 0x000fe200028e0607 */
[----:B----4-:R-:W-:-:S04]  /*49f0*/  IADD3 R4, P5, R4, UR5, RZ ;  /* 0x0000000504047c10 */ /* 0x010fc8000ffbe0ff */
[----:B------:R-:W-:Y:S02]  /*4a00*/  IADD3.X R5, R5, UR4, RZ, P5, !PT ;  /* 0x0000000405057c10 */ /* 0x000fe4000affe4ff */
[----:B------:R-:W-:-:S13]  /*4a10*/  ISETP.GT.AND P5, PT, R0, 0x40, P0 ;  /* 0x000000400000780c */ /* 0x000fda00007a4270 */
[----:B------:R-:W2:Y:S01]  /*4a20*/  @P5 LDG.E.LTC128B.U16 R20, desc[UR12][R4.64] ;  /* 0x0000000c04145981 */ /* 0x000ea2000c1e1520 */
[----:B------:R-:W-:Y:S01]  /*4a30*/  BSSY B0, `(.L_x_111) ;  /* 0x000000e000007945 */ /* 0x000fe20003800000 */
[----:B--2---:R-:W-:-:S04]  /*4a40*/  IMAD.U32 R3, R20, 0x10000, RZ ;  /* 0x0001000014037824 */ /* 0x004fc800078e00ff */
[----:B------:R-:W-:-:S04]  /*4a50*/  FMUL R2, R3, R14 ;  /* 0x0000000e03027220 */ /* 0x000fc80000400000 */
[----:B------:R-:W-:-:S05]  /*4a60*/  FFMA R2, R117, R11, R2 ;  /* 0x0000000b75027223 */ /* 0x000fca0000000002 */
[----:B------:R-:W-:-:S04]  /*4a70*/  F2FP.BF16.F32.PACK_AB R2, RZ, R2 ;  /* 0x00000002ff02723e */ /* 0x000fc800000010ff */
[----:B------:R-:W-:-:S05]  /*4a80*/  PRMT R3, R2, 0x7610, R3 ;  /* 0x0000761002037816 */ /* 0x000fca0000000003 */
[----:B------:R2:W-:Y:S01]  /*4a90*/  @P5 STG.E.U16 desc[UR12][R128.64], R3 ;  /* 0x0000000380005986 */ /* 0x0005e2000c10150c */
[----:B------:R-:W-:-:S05]  /*4aa0*/  IADD3 R2, P5, R12, R17, RZ ;  /* 0x000000110c027210 */ /* 0x000fca0007fbe0ff */
[----:B--2---:R-:W-:Y:S01]  /*4ab0*/  IMAD.X R3, R13, 0x1, R21, P5 ;  /* 0x000000010d037824 */ /* 0x004fe200028e0615 */
[----:B------:R-:W-:-:S13]  /*4ac0*/  ISETP.GT.AND P5, PT, R0, 0x48, P1 ;  /* 0x000000480000780c */ /* 0x000fda0000fa4270 */
[----:B------:R-:W-:Y:S05]  /*4ad0*/  @!P5 BRA `(.L_x_112) ;  /* 0x00000000000cd947 */ /* 0x000fea0003800000 */
[----:B------:R-:W-:-:S04]  /*4ae0*/  IADD3 R4, P6, R8, UR6, RZ ;  /* 0x0000000608047c10 */ /* 0x000fc8000ffde0ff */
[----:B------:R-:W-:-:S05]  /*4af0*/  IADD3.X R5, R9, UR4, RZ, P6, !PT ;  /* 0x0000000409057c10 */ /* 0x000fca000b7fe4ff */
[----:B------:R2:W5:Y:S04]  /*4b00*/  LDG.E.LTC128B.U16 R20, desc[UR12][R4.64] ;  /* 0x0000000c04147981 */ /* 0x000568000c1e1520 */
.L_x_112:
[----:B------:R-:W-:Y:S05]  /*4b10*/  BSYNC B0 ;  /* 0x0000000000007941 */ /* 0x000fea0003800000 */
.L_x_111:
        /* <DEDUP_REMOVED lines=8> */
[----:B------:R-:W-:-:S04]  /*4ba0*/  IADD3 R4, P5, R8, UR5, RZ ;  /* 0x0000000508047c10 */ /* 0x000fc8000ffbe0ff */
[----:B--2---:R-:W-:Y:S02]  /*4bb0*/  IADD3.X R5, R9, UR4, RZ, P5, !PT ;  /* 0x0000000409057c10 */ /* 0x004fe4000affe4ff */
[----:B------:R-:W-:-:S13]  /*4bc0*/  ISETP.GT.AND P5, PT, R0, 0x48, P0 ;  /* 0x000000480000780c */ /* 0x000fda00007a4270 */
[----:B------:R-:W-:Y:S05]  /*4bd0*/  @!P5 BRA `(.L_x_114) ;  /* 0x000000000004d947 */ /* 0x000fea0003800000 */
[----:B------:R2:W5:Y:S02]  /*4be0*/  LDG.E.LTC128B.U16 R20, desc[UR12][R4.64] ;  /* 0x0000000c04147981 */ /* 0x000564000c1e1520 */
.L_x_114:
[----:B------:R-:W-:Y:S05]  /*4bf0*/  BSYNC B0 ;  /* 0x0000000000007941 */ /* 0x000fea0003800000 */
.L_x_113:
[----:B--2--5:R-:W-:Y:S01]  /*4c00*/  IMAD.U32 R5, R20, 0x10000, RZ ;  /* 0x0001000014057824 */ /* 0x024fe200078e00ff */
[----:B------:R-:W-:Y:S01]  /*4c10*/  ISETP.GT.AND P6, PT, R10, RZ, PT ;  /* 0x000000ff0a00720c */ /* 0x000fe20003fc4270 */
[----:B------:R-:W-:Y:S02]  /*4c20*/  BSSY B0, `(.L_x_115) ;  /* 0x000000d000007945 */ /* 0x000fe40003800000 */
        /* <DEDUP_REMOVED lines=12> */
.L_x_116:
[----:B------:R-:W-:Y:S05]  /*4cf0*/  BSYNC B0 ;  /* 0x0000000000007941 */ /* 0x000fea0003800000 */
.L_x_115:
[----:B-----5:R-:W-:Y:S01]  /*4d00*/  IMAD.U32 R7, R20, 0x10000, RZ ;  /* 0x0001000014077824 */ /* 0x020fe200078e00ff */
        /* <DEDUP_REMOVED lines=13> */
.L_x_118:
[----:B------:R-:W-:Y:S05]  /*4de0*/  BSYNC B0 ;  /* 0x0000000000007941 */ /* 0x000fea0003800000 */
.L_x_117:
[----:B---3-5:R-:W-:Y:S01]  /*4df0*/  IMAD.U32 R7, R20, 0x10000, RZ ;  /* 0x0001000014077824 */ /* 0x028fe200078e00ff */
        /* <DEDUP_REMOVED lines=8> */
[----:B---3--:R-:W-:Y:S01]  /*4e80*/  IMAD.X R7, R89, 0x1, R21, P5 ;  /* 0x0000000159077824 */ /* 0x008fe200028e0615 */
[----:B0-----:R-:W-:-:S04]  /*4e90*/  IADD3 R8, P5, R22, UR22, RZ ;  /* 0x0000001616087c10 */ /* 0x001fc8000ffbe0ff */
[----:B------:R-:W-:Y:S02]  /*4ea0*/  IADD3.X R9, R23, UR4, RZ, P5, !PT ;  /* 0x0000000417097c10 */ /* 0x000fe4000affe4ff */
[----:B------:R-:W-:-:S13]  /*4eb0*/  ISETP.GT.AND P5, PT, R0, 0x88, P6 ;  /* 0x000000880000780c */ /* 0x000fda00037a4270 */
[----:B------:R-:W-:Y:S05]  /*4ec0*/  @!P5 BRA `(.L_x_120) ;  /* 0x000000000004d947 */ /* 0x000fea0003800000 */
[----:B------:R0:W5:Y:S02]  /*4ed0*/  LDG.E.LTC128B.U16 R20, desc[UR12][R8.64] ;  /* 0x0000000c08147981 */ /* 0x000164000c1e1520 */
.L_x_120:
[----:B------:R-:W-:Y:S05]  /*4ee0*/  BSYNC B0 ;  /* 0x0000000000007941 */ /* 0x000fea0003800000 */
.L_x_119:
        /* <DEDUP_REMOVED lines=14> */
.L_x_122:
[----:B------:R-:W-:Y:S05]  /*4fd0*/  BSYNC B0 ;  /* 0x0000000000007941 */ /* 0x000fea0003800000 */
.L_x_121:
[----:B---3-5:R-:W-:Y:S01]  /*4fe0*/  IMAD.U32 R57, R20, 0x10000, RZ ;  /* 0x0001000014397824 */ /* 0x028fe200078e00ff */
        /* <DEDUP_REMOVED lines=13> */
.L_x_124:
[----:B------:R-:W-:Y:S05]  /*50c0*/  BSYNC B0 ;  /* 0x0000000000007941 */ /* 0x000fea0003800000 */
.L_x_123:
        /* <DEDUP_REMOVED lines=8> */
[----:B---3--:R-:W-:Y:S01]  /*5150*/  IMAD.X R59, R13, 0x1, R21, P5 ;  /* 0x000000010d3b7824 */ /* 0x008fe200028e0615 */
[----:B------:R-:W-:-:S13]  /*5160*/  ISETP.GT.AND P5, PT, R0, 0x80, P6 ;  /* 0x000000800000780c */ /* 0x000fda00037a4270 */
[----:B------:R-:W-:Y:S05]  /*5170*/  @!P5 BRA `(.L_x_126) ;  /* 0x00000000000cd947 */ /* 0x000fea0003800000 */
[----:B------:R-:W-:-:S04]  /*5180*/  IADD3 R112, P6, R18, UR19, RZ ;  /* 0x0000001312707c10 */ /* 0x000fc8000ffde0ff */
[----:B------:R-:W-:-:S05]  /*5190*/  IADD3.X R113, R19, UR4, RZ, P6, !PT ;  /* 0x0000000413717c10 */ /* 0x000fca000b7fe4ff */
[----:B------:R3:W5:Y:S04]  /*51a0*/  LDG.E.LTC128B.U16 R20, desc[UR12][R112.64] ;  /* 0x0000000c70147981 */ /* 0x000768000c1e1520 */
.L_x_126:
[----:B------:R-:W-:Y:S05]  /*51b0*/  BSYNC B0 ;  /* 0x0000000000007941 */ /* 0x000fea0003800000 */
.L_x_125:
        /* <DEDUP_REMOVED lines=14> */
.L_x_128:
[----:B------:R-:W-:Y:S05]  /*52a0*/  BSYNC B0 ;  /* 0x0000000000007941 */ /* 0x000fea0003800000 */
.L_x_127:
        /* <DEDUP_REMOVED lines=14> */
.L_x_130:
[----:B------:R-:W-:Y:S05]  /*5390*/  BSYNC B0 ;  /* 0x0000000000007941 */ /* 0x000fea0003800000 */
.L_x_129:
        /* <DEDUP_REMOVED lines=14> */
.L_x_132:
[----:B------:R-:W-:Y:S05]  /*5480*/  BSYNC B0 ;  /* 0x0000000000007941 */ /* 0x000fea0003800000 */
.L_x_131:
        /* <DEDUP_REMOVED lines=14> */
.L_x_134:
[----:B------:R-:W-:Y:S05]  /*5570*/  BSYNC B0 ;  /* 0x0000000000007941 */ /* 0x000fea0003800000 */
.L_x_133:
        /* <DEDUP_REMOVED lines=14> */
.L_x_136:
[----:B------:R-:W-:Y:S05]  /*5660*/  BSYNC B0 ;  /* 0x0000000000007941 */ /* 0x000fea0003800000 */
.L_x_135:
        /* <DEDUP_REMOVED lines=14> */
.L_x_138:
[----:B------:R-:W-:Y:S05]  /*5750*/  BSYNC B0 ;  /* 0x0000000000007941 */ /* 0x000fea0003800000 */
.L_x_137:
        /* <DEDUP_REMOVED lines=14> */
.L_x_140:
[----:B------:R-:W-:Y:S05]  /*5840*/  BSYNC B0 ;  /* 0x0000000000007941 */ /* 0x000fea0003800000 */
.L_x_139:
        /* <DEDUP_REMOVED lines=14> */
.L_x_142:
[----:B------:R-:W-:Y:S05]  /*5930*/  BSYNC B0 ;  /* 0x0000000000007941 */ /* 0x000fea0003800000 */
.L_x_141:
        /* <DEDUP_REMOVED lines=14> */
.L_x_144:
[----:B------:R-:W-:Y:S05]  /*5a20*/  BSYNC B0 ;  /* 0x0000000000007941 */ /* 0x000fea0003800000 */
.L_x_143:
        /* <DEDUP_REMOVED lines=14> */
.L_x_146:
[----:B------:R-:W-:Y:S05]  /*5b10*/  BSYNC B0 ;  /* 0x0000000000007941 */ /* 0x000fea0003800000 */
.L_x_145:
        /* <DEDUP_REMOVED lines=14> */
.L_x_148:
[----:B------:R-:W-:Y:S05]  /*5c00*/  BSYNC B0 ;  /* 0x0000000000007941 */ /* 0x000fea0003800000 */
.L_x_147:
        /* <DEDUP_REMOVED lines=14> */
.L_x_150:
[----:B------:R-:W-:Y:S05]  /*5cf0*/  BSYNC B0 ;  /* 0x0000000000007941 */ /* 0x000fea0003800000 */
.L_x_149:
        /* <DEDUP_REMOVED lines=14> */
.L_x_152:
[----:B------:R-:W-:Y:S05]  /*5de0*/  BSYNC B0 ;  /* 0x0000000000007941 */ /* 0x000fea0003800000 */
.L_x_151:
        /* <DEDUP_REMOVED lines=14> */
.L_x_154:
[----:B------:R-:W-:Y:S05]  /*5ed0*/  BSYNC B0 ;  /* 0x0000000000007941 */ /* 0x000fea0003800000 */
.L_x_153:
        /* <DEDUP_REMOVED lines=14> */
.L_x_156:
[----:B------:R-:W-:Y:S05]  /*5fc0*/  BSYNC B0 ;  /* 0x0000000000007941 */ /* 0x000fea0003800000 */
.L_x_155:
[----:B---3-5:R-:W-:Y:S01]  /*5fd0*/  IMAD.U32 R59, R20, 0x10000, RZ ;  /* 0x00010000143b7824 */ /* 0x028fe200078e00ff */
[----:B------:R-:W-:Y:S03]  /*5fe0*/  BSSY B0, `(.L_x_157) ;  /* 0x000000c000007945 */ /* 0x000fe60003800000 */
        /* <DEDUP_REMOVED lines=11> */
.L_x_158:
[----:B------:R-:W-:Y:S05]  /*60a0*/  BSYNC B0 ;  /* 0x0000000000007941 */ /* 0x000fea0003800000 */
.L_x_157:
        /* <DEDUP_REMOVED lines=14> */
.L_x_160:
[----:B------:R-:W-:Y:S05]  /*6190*/  BSYNC B0 ;  /* 0x0000000000007941 */ /* 0x000fea0003800000 */
.L_x_159:
[----:B---3-5:R-:W-:Y:S01]  /*61a0*/  IMAD.U32 R61, R20, 0x10000, RZ ;  /* 0x00010000143d7824 */ /* 0x028fe200078e00ff */
        /* <DEDUP_REMOVED lines=12> */
.L_x_162:
[----:B------:R-:W-:Y:S05]  /*6270*/  BSYNC B0 ;  /* 0x0000000000007941 */ /* 0x000fea0003800000 */
.L_x_161:
        /* <DEDUP_REMOVED lines=13> */
.L_x_164:
[----:B------:R-:W-:Y:S05]  /*6350*/  BSYNC B0 ;  /* 0x0000000000007941 */ /* 0x000fea0003800000 */
.L_x_163:
        /* <DEDUP_REMOVED lines=13> */
.L_x_166:
[----:B------:R-:W-:Y:S05]  /*6430*/  BSYNC B0 ;  /* 0x0000000000007941 */ /* 0x000fea0003800000 */
.L_x_165:
        /* <DEDUP_REMOVED lines=13> */
.L_x_168:
[----:B------:R-:W-:Y:S05]  /*6510*/  BSYNC B0 ;  /* 0x0000000000007941 */ /* 0x000fea0003800000 */
.L_x_167:
        /* <DEDUP_REMOVED lines=13> */
.L_x_170:
[----:B------:R-:W-:Y:S05]  /*65f0*/  BSYNC B0 ;  /* 0x0000000000007941 */ /* 0x000fea0003800000 */
.L_x_169:
        /* <DEDUP_REMOVED lines=13> */
.L_x_172:
[----:B------:R-:W-:Y:S05]  /*66d0*/  BSYNC B0 ;  /* 0x0000000000007941 */ /* 0x000fea0003800000 */
.L_x_171:
        /* <DEDUP_REMOVED lines=8> */
[----:B------:R-:W-:-:S04]  /*6760*/  IADD3 R18, P5, R18, UR5, RZ ;  /* 0x0000000512127c10 */ /* 0x000fc8000ffbe0ff */
[----:B------:R-:W-:Y:S02]  /*6770*/  IADD3.X R19, R19, UR4, RZ, P5, !PT ;  /* 0x0000000413137c10 */ /* 0x000fe4000affe4ff */
[----:B------:R-:W-:-:S13]  /*6780*/  ISETP.GT.AND P5, PT, R0, 0x80, P0 ;  /* 0x000000800000780c */ /* 0x000fda00007a4270 */
[----:B------:R-:W-:Y:S05]  /*6790*/  @!P5 BRA `(.L_x_174) ;  /* 0x000000000004d947 */ /* 0x000fea0003800000 */
[----:B------:R3:W5:Y:S02]  /*67a0*/  LDG.E.LTC128B.U16 R20, desc[UR12][R18.64] ;  /* 0x0000000c12147981 */ /* 0x000764000c1e1520 */
.L_x_174:
[----:B------:R-:W-:Y:S05]  /*67b0*/  BSYNC B0 ;  /* 0x0000000000007941 */ /* 0x000fea0003800000 */
.L_x_173:
        /* <DEDUP_REMOVED lines=13> */
.L_x_176:
[----:B------:R-:W-:Y:S05]  /*6890*/  BSYNC B0 ;  /* 0x0000000000007941 */ /* 0x000fea0003800000 */
.L_x_175:
        /* <DEDUP_REMOVED lines=9> */
[----:B---3--:R-:W-:Y:S02]  /*6930*/  IADD3.X R13, R23, UR4, RZ, P5, !PT ;  /* 0x00000004170d7c10 */ /* 0x008fe4000affe4ff */
[----:B------:R-:W-:-:S13]  /*6940*/  ISETP.GT.AND P5, PT, R0, 0x88, P0 ;  /* 0x000000880000780c */ /* 0x000fda00007a4270 */
[----:B------:R-:W-:Y:S05]  /*6950*/  @!P5 BRA `(.L_x_178) ;  /* 0x000000000004d947 */ /* 0x000fea0003800000 */
[----:B------:R3:W5:Y:S02]  /*6960*/  LDG.E.LTC128B.U16 R20, desc[UR12][R12.64] ;  /* 0x0000000c0c147981 */ /* 0x000764000c1e1520 */
.L_x_178:
[----:B------:R-:W-:Y:S05]  /*6970*/  BSYNC B0 ;  /* 0x0000000000007941 */ /* 0x000fea0003800000 */
.L_x_177:
        /* <DEDUP_REMOVED lines=15> */
.L_x_180:
[----:B------:R-:W-:Y:S05]  /*6a70*/  BSYNC B0 ;  /* 0x0000000000007941 */ /* 0x000fea0003800000 */
.L_x_179:
        /* <DEDUP_REMOVED lines=11> */
[----:B-1----:R-:W-:-:S04]  /*6b30*/  IADD3 R22, P6, R4, UR21, RZ ;  /* 0x0000001504167c10 */ /* 0x002fc8000ffde0ff */
[----:B------:R-:W-:-:S05]  /*6b40*/  IADD3.X R23, R5, UR4, RZ, P6, !PT ;  /* 0x0000000405177c10 */ /* 0x000fca000b7fe4ff */
[----:B------:R3:W5:Y:S04]  /*6b50*/  LDG.E.LTC128B.U16 R20, desc[UR12][R22.64] ;  /* 0x0000000c16147981 */ /* 0x000768000c1e1520 */
.L_x_182:
[----:B------:R-:W-:Y:S05]  /*6b60*/  BSYNC B0 ;  /* 0x0000000000007941 */ /* 0x000fea0003800000 */
.L_x_181:
[----:B-1-3-5:R-:W-:Y:S01]  /*6b70*/  IMAD.U32 R23, R20, 0x10000, RZ ;  /* 0x0001000014177824 */ /* 0x02afe200078e00ff */
[----:B------:R-:W-:Y:S01]  /*6b80*/  ISETP.GT.AND P6, PT, R10, RZ, PT ;  /* 0x000000ff0a00720c */ /* 0x000fe20003fc4270 */
[----:B------:R-:W-:Y:S02]  /*6b90*/  BSSY B0, `(.L_x_183) ;  /* 0x000000e000007945 */ /* 0x000fe40003800000 */
[----:B------:R-:W-:-:S04]  /*6ba0*/  FMUL R16, R23, R14 ;  /* 0x0000000e17107220 */ /* 0x000fc80000400000 */
[----:B------:R-:W-:-:S05]  /*6bb0*/  FFMA R16, R25, R11, R16 ;  /* 0x0000000b19107223 */ /* 0x000fca0000000010 */
[----:B------:R-:W-:-:S04]  /*6bc0*/  F2FP.BF16.F32.PACK_AB R16, RZ, R16 ;  /* 0x00000010ff10723e */ /* 0x000fc800000010ff */
[----:B------:R-:W-:Y:S02]  /*6bd0*/  PRMT R23, R16, 0x7610, R23 ;  /* 0x0000761010177816 */ /* 0x000fe40000000017 */
[----:B------:R-:W-:-:S03]  /*6be0*/  PRMT R16, R20, 0x7610, R16 ;  /* 0x0000761014107816 */ /* 0x000fc60000000010 */
[----:B------:R1:W-:Y:S01]  /*6bf0*/  @P5 STG.E.U16 desc[UR12][R60.64], R23 ;  /* 0x000000173c005986 */ /* 0x0003e2000c10150c */
[----:B------:R-:W-:-:S05]  /*6c00*/  IADD3 R22, P5, R6, R17, RZ ;  /* 0x0000001106167210 */ /* 0x000fca0007fbe0ff */
[----:B-1----:R-:W-:Y:S01]  /*6c10*/  IMAD.X R23, R7, 0x1, R21, P5 ;  /* 0x0000000107177824 */ /* 0x002fe200028e0615 */
[----:B------:R-:W-:-:S13]  /*6c20*/  ISETP.GT.AND P5, PT, R0, 0xc8, P6 ;  /* 0x000000c80000780c */ /* 0x000fda00037a4270 */
[----:B------:R-:W-:Y:S05]  /*6c30*/  @!P5 BRA `(.L_x_184) ;  /* 0x00000000000cd947 */ /* 0x000fea0003800000 */
[----:B------:R-:W-:-:S04]  /*6c40*/  IADD3 R16, P6, R8, UR22, RZ ;  /* 0x0000001608107c10 */ /* 0x000fc8000ffde0ff */
[----:B------:R-:W-:-:S05]  /*6c50*/  IADD3.X R17, R9, UR4, RZ, P6, !PT ;  /* 0x0000000409117c10 */ /* 0x000fca000b7fe4ff */
[----:B------:R1:W5:Y:S04]  /*6c60*/  LDG.E.LTC128B.U16 R16, desc[UR12][R16.64] ;  /* 0x0000000c10107981 */ /* 0x000368000c1e1520 */
.L_x_184:
[----:B------:R-:W-:Y:S05]  /*6c70*/  BSYNC B0 ;  /* 0x0000000000007941 */ /* 0x000fea0003800000 */
.L_x_183:
[----:B-1---5:R-:W-:Y:S01]  /*6c80*/  IMAD.U32 R17, R16, 0x10000, RZ ;  /* 0x0001000010117824 */ /* 0x022fe200078e00ff */
        /* <DEDUP_REMOVED lines=9> */
[----:B-1----:R-:W-:Y:S05]  /*6d20*/  @!P5 BRA `(.L_x_186) ;  /* 0x00000000000cd947 */ /* 0x002fea0003800000 */
[----:B------:R-:W-:-:S04]  /*6d30*/  IADD3 R16, P6, R8, UR21, RZ ;  /* 0x0000001508107c10 */ /* 0x000fc8000ffde0ff */
[----:B------:R-:W-:-:S05]  /*6d40*/  IADD3.X R17, R9, UR4, RZ, P6, !PT ;  /* 0x0000000409117c10 */ /* 0x000fca000b7fe4ff */
[----:B------:R1:W5:Y:S04]  /*6d50*/  LDG.E.LTC128B.U16 R16, desc[UR12][R16.64] ;  /* 0x0000000c10107981 */ /* 0x000368000c1e1520 */
.L_x_186:
[----:B------:R-:W-:Y:S05]  /*6d60*/  BSYNC B0 ;  /* 0x0000000000007941 */ /* 0x000fea0003800000 */
.L_x_185:
        /* <DEDUP_REMOVED lines=12> */
[----:B-1----:R-:W-:-:S05]  /*6e30*/  IADD3.X R17, R5, UR4, RZ, P6, !PT ;  /* 0x0000000405117c10 */ /* 0x002fca000b7fe4ff */
[----:B------:R3:W5:Y:S04]  /*6e40*/  LDG.E.LTC128B.U16 R16, desc[UR12][R16.64] ;  /* 0x0000000c10107981 */ /* 0x000768000c1e1520 */
.L_x_188:
[----:B------:R-:W-:Y:S05]  /*6e50*/  BSYNC B0 ;  /* 0x0000000000007941 */ /* 0x000fea0003800000 */
.L_x_187:
[----:B-----5:R-:W-:Y:S01]  /*6e60*/  IMAD.U32 R15, R16, 0x10000, RZ ;  /* 0x00010000100f7824 */ /* 0x020fe200078e00ff */
[----:B------:R-:W-:Y:S01]  /*6e70*/  ISETP.GT.AND P6, PT, R10, 0x9, PT ;  /* 0x000000090a00780c */ /* 0x000fe20003fc4270 */
[----:B------:R-:W-:Y:S02]  /*6e80*/  BSSY B0, `(.L_x_189) ;  /* 0x000000e000007945 */ /* 0x000fe40003800000 */
[----:B------:R-:W-:-:S04]  /*6e90*/  FMUL R15, R15, R14 ;  /* 0x0000000e0f0f7220 */ /* 0x000fc80000400000 */
[----:B------:R-:W-:-:S05]  /*6ea0*/  FFMA R15, R28, R11, R15 ;  /* 0x0000000b1c0f7223 */ /* 0x000fca000000000f */
[----:B------:R-:W-:-:S04]  /*6eb0*/  F2FP.BF16.F32.PACK_AB R15, RZ, R15 ;  /* 0x0000000fff0f723e */ /* 0x000fc800000010ff */
[----:B-1-3--:R-:W-:Y:S02]  /*6ec0*/  PRMT R17, R15, 0x7610, R17 ;  /* 0x000076100f117816 */ /* 0x00afe40000000011 */
[----:B------:R-:W-:-:S03]  /*6ed0*/  PRMT R15, R16, 0x7610, R15 ;  /* 0x00007610100f7816 */ /* 0x000fc6000000000f */
        /* <DEDUP_REMOVED lines=8> */
.L_x_190:
[----:B------:R-:W-:Y:S05]  /*6f60*/  BSYNC B0 ;  /* 0x0000000000007941 */ /* 0x000fea0003800000 */
.L_x_189:
[----:B-1---5:R-:W-:Y:S01]  /*6f70*/  IMAD.U32 R13, R15, 0x10000, RZ ;  /* 0x000100000f0d7824 */ /* 0x022fe200078e00ff */
[----:B------:R-:W-:Y:S01]  /*6f80*/  ISETP.GT.AND P6, PT, R10, 0x8, PT ;  /* 0x000000080a00780c */ /* 0x000fe20003fc4270 */
        /* <DEDUP_REMOVED lines=14> */
.L_x_192:
[----:B------:R-:W-:Y:S05]  /*7070*/  BSYNC B0 ;  /* 0x0000000000007941 */ /* 0x000fea0003800000 */
.L_x_191:
        /* <DEDUP_REMOVED lines=14> */
.L_x_194:
[----:B------:R-:W-:Y:S05]  /*7160*/  BSYNC B0 ;  /* 0x0000000000007941 */ /* 0x000fea0003800000 */
.L_x_193:
        /* <DEDUP_REMOVED lines=14> */
.L_x_196:
[----:B------:R-:W-:Y:S05]  /*7250*/  BSYNC B0 ;  /* 0x0000000000007941 */ /* 0x000fea0003800000 */
.L_x_195:
        /* <DEDUP_REMOVED lines=14> */
.L_x_198:
[----:B------:R-:W-:Y:S05]  /*7340*/  BSYNC B0 ;  /* 0x0000000000007941 */ /* 0x000fea0003800000 */
.L_x_197:
[----:B-1---5:R-:W-:Y:S01]  /*7350*/  IMAD.U32 R13, R12, 0x10000, RZ ;  /* 0x000100000c0d7824 */ /* 0x022fe200078e00ff */
[----:B------:R-:W-:Y:S01]  /*7360*/  ISETP.GT.AND P6, PT, R10, 0x10, PT ;  /* 0x000000100a00780c */ /* 0x000fe20003fc4270 */
        /* <DEDUP_REMOVED lines=13> */
.L_x_200:
[----:B------:R-:W-:Y:S05]  /*7440*/  BSYNC B0 ;  /* 0x0000000000007941 */ /* 0x000fea0003800000 */
.L_x_199:
        /* <DEDUP_REMOVED lines=14> */
.L_x_202:
[----:B------:R-:W-:Y:S05]  /*7530*/  BSYNC B0 ;  /* 0x0000000000007941 */ /* 0x000fea0003800000 */
.L_x_201:
        /* <DEDUP_REMOVED lines=14> */
.L_x_204:
[----:B------:R-:W-:Y:S05]  /*7620*/  BSYNC B0 ;  /* 0x0000000000007941 */ /* 0x000fea0003800000 */
.L_x_203:
        /* <DEDUP_REMOVED lines=14> */
.L_x_206:
[----:B------:R-:W-:Y:S05]  /*7710*/  BSYNC B0 ;  /* 0x0000000000007941 */ /* 0x000fea0003800000 */
.L_x_205:
        /* <DEDUP_REMOVED lines=15> */
.L_x_208:
[----:B------:R-:W-:Y:S05]  /*7810*/  BSYNC B0 ;  /* 0x0000000000007941 */ /* 0x000fea0003800000 */
.L_x_207:
        /* <DEDUP_REMOVED lines=14> */
.L_x_210:
[----:B------:R-:W-:Y:S05]  /*7900*/  BSYNC B0 ;  /* 0x0000000000007941 */ /* 0x000fea0003800000 */
.L_x_209:
        /* <DEDUP_REMOVED lines=15> */
.L_x_212:
[----:B------:R-:W-:Y:S05]  /*7a00*/  BSYNC B0 ;  /* 0x0000000000007941 */ /* 0x000fea0003800000 */
.L_x_211:
        /* <DEDUP_REMOVED lines=14> */
.L_x_214:
[----:B------:R-:W-:Y:S05]  /*7af0*/  BSYNC B0 ;  /* 0x0000000000007941 */ /* 0x000fea0003800000 */
.L_x_213:
[----:B-1---5:R-:W-:Y:S01]  /*7b00*/  IMAD.U32 R13, R12, 0x10000, RZ ;  /* 0x000100000c0d7824 */ /* 0x022fe200078e00ff */
[----:B------:R-:W-:Y:S01]  /*7b10*/  ISETP.GT.AND P6, PT, R10, 0x20, PT ;  /* 0x000000200a00780c */ /* 0x000fe20003fc4270 */
[----:B------:R-:W-:Y:S02]  /*7b20*/  BSSY B0, `(.L_x_215) ;  /* 0x000000a000007945 */ /* 0x000fe40003800000 */
[----:B------:R-:W-:-:S04]  /*7b30*/  FMUL R20, R13, R14 ;  /* 0x0000000e0d147220 */ /* 0x000fc80000400000 */
[----:B------:R-:W-:-:S05]  /*7b40*/  FFMA R20, R41, R11, R20 ;  /* 0x0000000b29147223 */ /* 0x000fca0000000014 */
[----:B------:R-:W-:-:S05]  /*7b50*/  F2FP.BF16.F32.PACK_AB R20, RZ, R20 ;  /* 0x00000014ff14723e */ /* 0x000fca00000010ff */
[----:B------:R1:W-:Y:S01]  /*7b60*/  @P5 STG.E.U16 desc[UR12][R24.64], R20 ;  /* 0x0000001418005986 */ /* 0x0003e2000c10150c */
[----:B------:R-:W-:-:S13]  /*7b70*/  ISETP.GT.AND P5, PT, R0, 0xc8, P6 ;  /* 0x000000c80000780c */ /* 0x000fda00037a4270 */
[----:B-1----:R-:W-:Y:S05]  /*7b80*/  @!P5 BRA `(.L_x_216) ;  /* 0x00000000000cd947 */ /* 0x002fea0003800000 */
[----:B------:R-:W-:-:S04]  /*7b90*/  IADD3 R12, P6, R8, UR14, RZ ;  /* 0x0000000e080c7c10 */ /* 0x000fc8000ffde0ff */
[----:B------:R-:W-:-:S05]  /*7ba0*/  IADD3.X R13, R9, UR4, RZ, P6, !PT ;  /* 0x00000004090d7c10 */ /* 0x000fca000b7fe4ff */
[----:B------:R1:W5:Y:S04]  /*7bb0*/  LDG.E.LTC128B.U16 R12, desc[UR12][R12.64] ;  /* 0x0000000c0c0c7981 */ /* 0x000368000c1e1520 */
.L_x_216:
[----:B------:R-:W-:Y:S05]  /*7bc0*/  BSYNC B0 ;  /* 0x0000000000007941 */ /* 0x000fea0003800000 */
.L_x_215:
        /* <DEDUP_REMOVED lines=12> */
.L_x_218:
[----:B------:R-:W-:Y:S05]  /*7c90*/  BSYNC B0 ;  /* 0x0000000000007941 */ /* 0x000fea0003800000 */
.L_x_217:
        /* <DEDUP_REMOVED lines=15> */
.L_x_220:
[----:B------:R-:W-:Y:S05]  /*7d90*/  BSYNC B0 ;  /* 0x0000000000007941 */ /* 0x000fea0003800000 */
.L_x_219:
[----:B-1---5:R-:W-:Y:S01]  /*7da0*/  IMAD.U32 R13, R12, 0x10000, RZ ;  /* 0x000100000c0d7824 */ /* 0x022fe200078e00ff */
        /* <DEDUP_REMOVED lines=12> */
.L_x_222:
[----:B------:R-:W-:Y:S05]  /*7e70*/  BSYNC B0 ;  /* 0x0000000000007941 */ /* 0x000fea0003800000 */
.L_x_221:
[----:B-1---5:R-:W-:Y:S01]  /*7e80*/  IMAD.U32 R13, R12, 0x10000, RZ ;  /* 0x000100000c0d7824 */ /* 0x022fe200078e00ff */
[----:B------:R-:W-:Y:S01]  /*7e90*/  ISETP.GT.AND P6, PT, R10, 0x28, PT ;  /* 0x000000280a00780c */ /* 0x000fe20003fc4270 */
[----:B------:R-:W-:Y:S02]  /*7ea0*/  BSSY B0, `(.L_x_223) ;  /* 0x000000c000007945 */ /* 0x000fe40003800000 */
[----:B------:R-:W-:Y:S01]  /*7eb0*/  FMUL R10, R13, R14 ;  /* 0x0000000e0d0a7220 */ /* 0x000fe20000400000 */
[----:B------:R-:W-:-:S03]  /*7ec0*/  ISETP.GT.AND P6, PT, R0, 0xc8, P6 ;  /* 0x000000c80000780c */ /* 0x000fc600037c4270 */
[----:B------:R-:W-:-:S05]  /*7ed0*/  FFMA R10, R45, R11, R10 ;  /* 0x0000000b2d0a7223 */ /* 0x000fca000000000a */
[----:B------:R-:W-:-:S04]  /*7ee0*/  F2FP.BF16.F32.PACK_AB R10, RZ, R10 ;  /* 0x0000000aff0a723e */ /* 0x000fc800000010ff */
[----:B------:R-:W-:Y:S02]  /*7ef0*/  PRMT R13, R10, 0x7610, R13 ;  /* 0x000076100a0d7816 */ /* 0x000fe4000000000d */
[----:B------:R-:W-:-:S03]  /*7f00*/  PRMT R10, R12, 0x7610, R10 ;  /* 0x000076100c0a7816 */ /* 0x000fc6000000000a */
[----:B------:R1:W-:Y:S01]  /*7f10*/  @P5 STG.E.U16 desc[UR12][R18.64], R13 ;  /* 0x0000000d12005986 */ /* 0x0003e2000c10150c */
[----:B------:R-:W-:Y:S05]  /*7f20*/  @!P6 BRA `(.L_x_224) ;  /* 0x00000000000ce947 */ /* 0x000fea0003800000 */
[----:B------:R-:W-:-:S04]  /*7f30*/  IADD3 R12, P5, R8, UR10, RZ ;  /* 0x0000000a080c7c10 */ /* 0x000fc8000ffbe0ff */
[----:B-1----:R-:W-:-:S05]  /*7f40*/  IADD3.X R13, R9, UR4, RZ, P5, !PT ;  /* 0x00000004090d7c10 */ /* 0x002fca000affe4ff */
[----:B------:R3:W5:Y:S04]  /*7f50*/  LDG.E.LTC128B.U16 R10, desc[UR12][R12.64] ;  /* 0x0000000c0c0a7981 */ /* 0x000768000c1e1520 */
.L_x_224:
[----:B------:R-:W-:Y:S05]  /*7f60*/  BSYNC B0 ;  /* 0x0000000000007941 */ /* 0x000fea0003800000 */
.L_x_223:
[----:B-1-3-5:R-:W-:Y:S01]  /*7f70*/  IMAD.U32 R13, R10, 0x10000, RZ ;  /* 0x000100000a0d7824 */ /* 0x02afe200078e00ff */
[----:B------:R-:W-:Y:S01]  /*7f80*/  IADD3 R12, P5, R6, R101, RZ ;  /* 0x00000065060c7210 */ /* 0x000fe20007fbe0ff */
[----:B------:R-:W-:Y:S01]  /*7f90*/  BSSY B0, `(.L_x_225) ;  /* 0x000000b000007945 */ /* 0x000fe20003800000 */
[----:B------:R-:W-:Y:S01]  /*7fa0*/  ISETP.GT.AND P4, PT, R0, 0xc8, P4 ;  /* 0x000000c80000780c */ /* 0x000fe20002784270 */
[----:B------:R-:W-:-:S04]  /*7fb0*/  FMUL R13, R13, R14 ;  /* 0x0000000e0d0d7220 */ /* 0x000fc80000400000 */
[----:B------:R-:W-:-:S05]  /*7fc0*/  FFMA R13, R46, R11, R13 ;  /* 0x0000000b2e0d7223 */ /* 0x000fca000000000d */
[----:B------:R-:W-:Y:S01]  /*7fd0*/  F2FP.BF16.F32.PACK_AB R15, RZ, R13 ;  /* 0x0000000dff0f723e */ /* 0x000fe200000010ff */
[----:B------:R-:W-:-:S05]  /*7fe0*/  IMAD.X R13, R7, 0x1, R21, P5 ;  /* 0x00000001070d7824 */ /* 0x000fca00028e0615 */
[----:B------:R1:W-:Y:S01]  /*7ff0*/  @P6 STG.E.U16 desc[UR12][R12.64], R15 ;  /* 0x0000000f0c006986 */ /* 0x0003e2000c10150c */
[----:B------:R-:W-:Y:S05]  /*8000*/  @!P4 BRA `(.L_x_226) ;  /* 0x00000000000cc947 */ /* 0x000fea0003800000 */
[----:B-1----:R-:W-:-:S04]  /*8010*/  IADD3 R12, P5, R8, UR9, RZ ;  /* 0x00000009080c7c10 */ /* 0x002fc8000ffbe0ff */
[----:B------:R-:W-:-:S05]  /*8020*/  IADD3.X R13, R9, UR4, RZ, P5, !PT ;  /* 0x00000004090d7c10 */ /* 0x000fca000affe4ff */
[----:B------:R3:W5:Y:S04]  /*8030*/  LDG.E.LTC128B.U16 R10, desc[UR12][R12.64] ;  /* 0x0000000c0c0a7981 */ /* 0x000768000c1e1520 */
.L_x_226:
[----:B------:R-:W-:Y:S05]  /*8040*/  BSYNC B0 ;  /* 0x0000000000007941 */ /* 0x000fea0003800000 */
.L_x_225:
[----:B-1-3-5:R-:W-:Y:S01]  /*8050*/  IMAD.U32 R13, R10, 0x10000, RZ ;  /* 0x000100000a0d7824 */ /* 0x02afe200078e00ff */
[----:B------:R-:W-:Y:S01]  /*8060*/  ISETP.GT.AND P5, PT, R0, 0xc0, P3 ;  /* 0x000000c00000780c */ /* 0x000fe20001fa4270 */
[----:B------:R-:W-:Y:S02]  /*8070*/  BSSY B0, `(.L_x_227) ;  /* 0x000000b000007945 */ /* 0x000fe40003800000 */
[----:B------:R-:W-:-:S04]  /*8080*/  FMUL R12, R13, R14 ;  /* 0x0000000e0d0c7220 */ /* 0x000fc80000400000 */
[----:B------:R-:W-:Y:S01]  /*8090*/  FFMA R47, R47, R11, R12 ;  /* 0x0000000b2f2f7223 */ /* 0x000fe2000000000c */
[----:B------:R-:W-:-:S04]  /*80a0*/  IADD3 R12, P6, R6, R103, RZ ;  /* 0x00000067060c7210 */ /* 0x000fc80007fde0ff */
[----:B------:R-:W-:Y:S01]  /*80b0*/  F2FP.BF16.F32.PACK_AB R47, RZ, R47 ;  /* 0x0000002fff2f723e */ /* 0x000fe200000010ff */
[----:B------:R-:W-:-:S05]  /*80c0*/  IMAD.X R13, R7, 0x1, R21, P6 ;  /* 0x00000001070d7824 */ /* 0x000fca00030e0615 */
[----:B------:R1:W-:Y:S01]  /*80d0*/  @P4 STG.E.U16 desc[UR12][R12.64], R47 ;  /* 0x0000002f0c004986 */ /* 0x0003e2000c10150c */
[----:B------:R-:W-:Y:S05]  /*80e0*/  @!P5 BRA `(.L_x_228) ;  /* 0x00000000000cd947 */ /* 0x000fea0003800000 */
[----:B-1----:R-:W-:-:S04]  /*80f0*/  IADD3 R12, P4, R4, UR8, RZ ;  /* 0x00000008040c7c10 */ /* 0x002fc8000ff9e0ff */
[----:B------:R-:W-:-:S05]  /*8100*/  IADD3.X R13, R5, UR4, RZ, P4, !PT ;  /* 0x00000004050d7c10 */ /* 0x000fca000a7fe4ff */
[----:B------:R3:W5:Y:S04]  /*8110*/  LDG.E.LTC128B.U16 R10, desc[UR12][R12.64] ;  /* 0x0000000c0c0a7981 */ /* 0x000768000c1e1520 */
.L_x_228:
[----:B------:R-:W-:Y:S05]  /*8120*/  BSYNC B0 ;  /* 0x0000000000007941 */ /* 0x000fea0003800000 */
.L_x_227:
        /* <DEDUP_REMOVED lines=13> */
.L_x_230:
[----:B------:R-:W-:Y:S05]  /*8200*/  BSYNC B0 ;  /* 0x0000000000007941 */ /* 0x000fea0003800000 */
.L_x_229:
        /* <DEDUP_REMOVED lines=13> */
.L_x_232:
[----:B------:R-:W-:Y:S05]  /*82e0*/  BSYNC B0 ;  /* 0x0000000000007941 */ /* 0x000fea0003800000 */
.L_x_231:
        /* <DEDUP_REMOVED lines=13> */
.L_x_234:
[----:B------:R-:W-:Y:S05]  /*83c0*/  BSYNC B0 ;  /* 0x0000000000007941 */ /* 0x000fea0003800000 */
.L_x_233:
        /* <DEDUP_REMOVED lines=13> */
.L_x_236:
[----:B------:R-:W-:Y:S05]  /*84a0*/  BSYNC B0 ;  /* 0x0000000000007941 */ /* 0x000fea0003800000 */
.L_x_235:
[----:B-1-3-5:R-:W-:Y:S01]  /*84b0*/  IMAD.U32 R13, R10, 0x10000, RZ ;  /* 0x000100000a0d7824 */ /* 0x02afe200078e00ff */
[----:B------:R-:W-:Y:S01]  /*84c0*/  IADD3 R12, P4, R2, R109, RZ ;  /* 0x0000006d020c7210 */ /* 0x000fe20007f9e0ff */
[----:B------:R-:W-:Y:S01]  /*84d0*/  BSSY B0, `(.L_x_237) ;  /* 0x000000b000007945 */ /* 0x000fe20003800000 */
[----:B------:R-:W-:Y:S01]  /*84e0*/  ISETP.GT.AND P2, PT, R0, 0xc0, P0 ;  /* 0x000000c00000780c */ /* 0x000fe20000744270 */
[----:B------:R-:W-:-:S04]  /*84f0*/  FMUL R13, R13, R14 ;  /* 0x0000000e0d0d7220 */ /* 0x000fc80000400000 */
[----:B------:R-:W-:-:S05]  /*8500*/  FFMA R13, R52, R11, R13 ;  /* 0x0000000b340d7223 */ /* 0x000fca000000000d */
[----:B------:R-:W-:Y:S01]  /*8510*/  F2FP.BF16.F32.PACK_AB R15, RZ, R13 ;  /* 0x0000000dff0f723e */ /* 0x000fe200000010ff */
[----:B------:R-:W-:Y:S01]  /*8520*/  IMAD.X R13, R3, 0x1, R21, P4 ;  /* 0x00000001030d7824 */ /* 0x000fe200020e0615 */
[----:B--2---:R-:W-:-:S04]  /*8530*/  IADD3 R4, P4, R4, UR5, RZ ;  /* 0x0000000504047c10 */ /* 0x004fc8000ff9e0ff */
[----:B------:R1:W-:Y:S01]  /*8540*/  @P3 STG.E.U16 desc[UR12][R12.64], R15 ;  /* 0x0000000f0c003986 */ /* 0x0003e2000c10150c */
[----:B------:R-:W-:Y:S01]  /*8550*/  IADD3.X R5, R5, UR4, RZ, P4, !PT ;  /* 0x0000000405057c10 */ /* 0x000fe2000a7fe4ff */
[----:B------:R-:W-:Y:S07]  /*8560*/  @!P2 BRA `(.L_x_238) ;  /* 0x000000000004a947 */ /* 0x000fee0003800000 */
[----:B------:R2:W5:Y:S02]  /*8570*/  LDG.E.LTC128B.U16 R10, desc[UR12][R4.64] ;  /* 0x0000000c040a7981 */ /* 0x000564000c1e1520 */
.L_x_238:
[----:B------:R-:W-:Y:S05]  /*8580*/  BSYNC B0 ;  /* 0x0000000000007941 */ /* 0x000fea0003800000 */
.L_x_237:
[----:B--2--5:R-:W-:Y:S01]  /*8590*/  IMAD.U32 R5, R10, 0x10000, RZ ;  /* 0x000100000a057824 */ /* 0x024fe200078e00ff */
[----:B------:R-:W-:Y:S01]  /*85a0*/  IADD3 R2, P3, R2, R111, RZ ;  /* 0x0000006f02027210 */ /* 0x000fe20007f7e0ff */
[----:B------:R-:W-:Y:S01]  /*85b0*/  BSSY B0, `(.L_x_239) ;  /* 0x000000b000007945 */ /* 0x000fe20003800000 */
[----:B------:R-:W-:Y:S01]  /*85c0*/  ISETP.GT.AND P1, PT, R0, 0xc8, P1 ;  /* 0x000000c80000780c */ /* 0x000fe20000f24270 */
[----:B------:R-:W-:Y:S02]  /*85d0*/  FMUL R4, R5, R14 ;  /* 0x0000000e05047220 */ /* 0x000fe40000400000 */
[----:B------:R-:W-:Y:S02]  /*85e0*/  IMAD.X R3, R3, 0x1, R21, P3 ;  /* 0x0000000103037824 */ /* 0x000fe400018e0615 */
[----:B------:R-:W-:-:S05]  /*85f0*/  FFMA R4, R53, R11, R4 ;  /* 0x0000000b35047223 */ /* 0x000fca0000000004 */
[----:B------:R-:W-:-:S05]  /*8600*/  F2FP.BF16.F32.PACK_AB R4, RZ, R4 ;  /* 0x00000004ff04723e */ /* 0x000fca00000010ff */
[----:B------:R2:W-:Y:S01]  /*8610*/  @P2 STG.E.U16 desc[UR12][R2.64], R4 ;  /* 0x0000000402002986 */ /* 0x0005e2000c10150c */
[----:B------:R-:W-:Y:S05]  /*8620*/  @!P1 BRA `(.L_x_240) ;  /* 0x00000000000c9947 */ /* 0x000fea0003800000 */
[----:B--2---:R-:W-:-:S04]  /*8630*/  IADD3 R2, P2, R8, UR6, RZ ;  /* 0x0000000608027c10 */ /* 0x004fc8000ff5e0ff */
[----:B------:R-:W-:-:S05]  /*8640*/  IADD3.X R3, R9, UR4, RZ, P2, !PT ;  /* 0x0000000409037c10 */ /* 0x000fca00097fe4ff */
[----:B------:R3:W5:Y:S04]  /*8650*/  LDG.E.LTC128B.U16 R10, desc[UR12][R2.64] ;  /* 0x0000000c020a7981 */ /* 0x000768000c1e1520 */
.L_x_240:
[----:B------:R-:W-:Y:S05]  /*8660*/  BSYNC B0 ;  /* 0x0000000000007941 */ /* 0x000fea0003800000 */
.L_x_239:
[----:B--23-5:R-:W-:Y:S01]  /*8670*/  IMAD.U32 R3, R10, 0x10000, RZ ;  /* 0x000100000a037824 */ /* 0x02cfe200078e00ff */
[----:B------:R-:W-:Y:S01]  /*8680*/  IADD3 R2, P2, R6, R109, RZ ;  /* 0x0000006d06027210 */ /* 0x000fe20007f5e0ff */
[----:B------:R-:W-:Y:S01]  /*8690*/  BSSY B0, `(.L_x_241) ;  /* 0x000000c000007945 */ /* 0x000fe20003800000 */
[----:B------:R-:W-:Y:S01]  /*86a0*/  ISETP.GT.AND P0, PT, R0, 0xc8, P0 ;  /* 0x000000c80000780c */ /* 0x000fe20000704270 */
[----:B------:R-:W-:-:S04]  /*86b0*/  FMUL R3, R3, R14 ;  /* 0x0000000e03037220 */ /* 0x000fc80000400000 */
[----:B------:R-:W-:-:S05]  /*86c0*/  FFMA R3, R54, R11, R3 ;  /* 0x0000000b36037223 */ /* 0x000fca0000000003 */
[----:B------:R-:W-:Y:S01]  /*86d0*/  F2FP.BF16.F32.PACK_AB R5, RZ, R3 ;  /* 0x00000003ff05723e */ /* 0x000fe200000010ff */
[----:B------:R-:W-:Y:S01]  /*86e0*/  IMAD.X R3, R7, 0x1, R21, P2 ;  /* 0x0000000107037824 */ /* 0x000fe200010e0615 */
[----:B------:R-:W-:Y:S02]  /*86f0*/  IADD3 R4, P2, R8, UR5, RZ ;  /* 0x0000000508047c10 */ /* 0x000fe4000ff5e0ff */
[----:B------:R-:W-:Y:S02]  /*8700*/  PRMT R0, R5, 0x7610, R0 ;  /* 0x0000761005007816 */ /* 0x000fe40000000000 */
[----:B------:R-:W-:-:S03]  /*8710*/  IADD3.X R5, R9, UR4, RZ, P2, !PT ;  /* 0x0000000409057c10 */ /* 0x000fc600097fe4ff */
[----:B------:R2:W-:Y:S01]  /*8720*/  @P1 STG.E.U16 desc[UR12][R2.64], R0 ;  /* 0x0000000002001986 */ /* 0x0005e2000c10150c */
[----:B------:R-:W-:Y:S05]  /*8730*/  @!P0 BRA `(.L_x_242) ;  /* 0x0000000000048947 */ /* 0x000fea0003800000 */
[----:B------:R3:W5:Y:S02]  /*8740*/  LDG.E.LTC128B.U16 R10, desc[UR12][R4.64] ;  /* 0x0000000c040a7981 */ /* 0x000764000c1e1520 */
.L_x_242:
[----:B------:R-:W-:Y:S05]  /*8750*/  BSYNC B0 ;  /* 0x0000000000007941 */ /* 0x000fea0003800000 */
.L_x_241:
[----:B--2--5:R-:W-:Y:S01]  /*8760*/  IMAD.U32 R3, R10, 0x10000, RZ ;  /* 0x000100000a037824 */ /* 0x024fe200078e00ff */
[----:B------:R-:W-:-:S03]  /*8770*/  IADD3 R2, P1, R6, R111, RZ ;  /* 0x0000006f06027210 */ /* 0x000fc60007f3e0ff */
[----:B------:R-:W-:-:S04]  /*8780*/  FMUL R14, R3, R14 ;  /* 0x0000000e030e7220 */ /* 0x000fc80000400000 */
[----:B------:R-:W-:Y:S01]  /*8790*/  FFMA R14, R55, R11, R14 ;  /* 0x0000000b370e7223 */ /* 0x000fe2000000000e */
[----:B------:R-:W-:Y:S06]  /*87a0*/  @!P0 EXIT ;  /* 0x000000000000894d */ /* 0x000fec0003800000 */
[----:B------:R-:W-:Y:S01]  /*87b0*/  F2FP.BF16.F32.PACK_AB R14, RZ, R14 ;  /* 0x0000000eff0e723e */ /* 0x000fe200000010ff */
[----:B------:R-:W-:-:S05]  /*87c0*/  IMAD.X R3, R7, 0x1, R21, P1 ;  /* 0x0000000107037824 */ /* 0x000fca00008e0615 */
[----:B------:R-:W-:Y:S01]  /*87d0*/  STG.E.U16 desc[UR12][R2.64], R14 ;  /* 0x0000000e02007986 */ /* 0x000fe2000c10150c */
[----:B------:R-:W-:Y:S05]  /*87e0*/  EXIT ;  /* 0x000000000000794d */ /* 0x000fea0003800000 */
.L_x_22:
[----:B------:R-:W-:Y:S01]  /*87f0*/  ULDC.64 UR4, c[0x0][0x5c8] ;  /* 0x0001720000047ab9 */ /* 0x000fe20000000a00 */
[-C--:B------:R-:W-:Y:S01]  /*8800*/  FMUL R120, R120, R11.reuse ;  /* 0x0000000b78787220 */ /* 0x080fe20000400000 */
[----:B------:R-:W-:Y:S01]  /*8810*/  LEA R2, P1, R18, UR4, 0x1 ;  /* 0x0000000412027c11 */ /* 0x000fe2000f8208ff */
[-C--:B------:R-:W-:Y:S01]  /*8820*/  FMUL R121, R121, R11.reuse ;  /* 0x0000000b79797220 */ /* 0x080fe20000400000 */
[----:B------:R-:W-:Y:S01]  /*8830*/  ISETP.GT.AND P4, PT, R10, 0x1, PT ;  /* 0x000000010a00780c */ /* 0x000fe20003f84270 */
[-C--:B------:R-:W-:Y:S01]  /*8840*/  FMUL R122, R122, R11.reuse ;  /* 0x0000000b7a7a7220 */ /* 0x080fe20000400000 */
[----:B------:R-:W-:Y:S01]  /*8850*/  F2FP.BF16.F32.PACK_AB R120, RZ, R120 ;  /* 0x00000078ff78723e */ /* 0x000fe200000010ff */
[-C--:B------:R-:W-:Y:S01]  /*8860*/  FMUL R123, R123, R11.reuse ;  /* 0x0000000b7b7b7220 */ /* 0x080fe20000400000 */
[----:B------:R-:W-:Y:S01]  /*8870*/  LEA.HI.X R3, R18, UR5, R21, 0x1, P1 ;  /* 0x0000000512037c11 */ /* 0x000fe200088f0c15 */
[-C--:B------:R-:W-:Y:S01]  /*8880*/  FMUL R124, R124, R11.reuse ;  /* 0x0000000b7c7c7220 */ /* 0x080fe20000400000 */
[----:B------:R-:W-:Y:S01]  /*8890*/  ISETP.GT.AND P2, PT, R10, RZ, PT ;  /* 0x000000ff0a00720c */ /* 0x000fe20003f44270 */
[-C--:B------:R-:W-:Y:S01]  /*88a0*/  FMUL R125, R125, R11.reuse ;  /* 0x0000000b7d7d7220 */ /* 0x080fe20000400000 */
[C---:B------:R-:W-:Y:S01]  /*88b0*/  ISETP.GT.AND P1, PT, R0.reuse, RZ, P4 ;  /* 0x000000ff0000720c */ /* 0x040fe20002724270 */
[----:B------:R-:W-:Y:S01]  /*88c0*/  @P0 STG.E.U16 desc[UR12][R2.64], R120 ;  /* 0x0000007802000986 */ /* 0x000fe2000c10150c */
[----:B------:R-:W-:Y:S01]  /*88d0*/  ISETP.GT.AND P2, PT, R0, 0x8, P2 ;  /* 0x000000080000780c */ /* 0x000fe20001744270 */
[-C--:B------:R-:W-:Y:S01]  /*88e0*/  FMUL R126, R126, R11.reuse ;  /* 0x0000000b7e7e7220 */ /* 0x080fe20000400000 */
[----:B------:R-:W-:Y:S01]  /*88f0*/  ISETP.GT.AND P0, PT, R0, 0x8, P4 ;  /* 0x000000080000780c */ /* 0x000fe20002704270 */
[-C--:B------:R-:W-:Y:S01]  /*8900*/  FMUL R127, R127, R11.reuse ;  /* 0x0000000b7f7f7220 */ /* 0x080fe20000400000 */
[----:B------:R-:W-:Y:S01]  /*8910*/  SHF.L.U64.HI R15, R16, 0x1, R15 ;  /* 0x00000001100f7819 */ /* 0x000fe2000001020f */
[-C--:B------:R-:W-:Y:S01]  /*8920*/  FMUL R128, R128, R11.reuse ;  /* 0x0000000b80807220 */ /* 0x080fe20000400000 */
[----:B------:R-:W-:Y:S01]  /*8930*/  LEA R4, P3, R16, R2, 0x1 ;  /* 0x0000000210047211 */ /* 0x000fe200078608ff */
[----:B------:R-:W-:Y:S01]  /*8940*/  FMUL R129, R129, R11 ;  /* 0x0000000b81817220 */ /* 0x000fe20000400000 */
[----:B------:R-:W-:Y:S01]  /*8950*/  F2FP.BF16.F32.PACK_AB R121, RZ, R121 ;  /* 0x00000079ff79723e */ /* 0x000fe200000010ff */
[----:B------:R-:W-:Y:S01]  /*8960*/  FMUL R130, R130, R11 ;  /* 0x0000000b82827220 */ /* 0x000fe20000400000 */
[----:B------:R-:W-:Y:S01]  /*8970*/  F2FP.BF16.F32.PACK_AB R122, RZ, R122 ;  /* 0x0000007aff7a723e */ /* 0x000fe200000010ff */
[----:B------:R-:W-:Y:S01]  /*8980*/  IMAD.X R5, R15, 0x1, R3, P3 ;  /* 0x000000010f057824 */ /* 0x000fe200018e0603 */
[----:B------:R-:W-:Y:S01]  /*8990*/  F2FP.BF16.F32.PACK_AB R123, RZ, R123 ;  /* 0x0000007bff7b723e */ /* 0x000fe200000010ff */
[----:B------:R-:W-:Y:S01]  /*89a0*/  @P1 STG.E.U16 desc[UR12][R2.64+0x2], R121 ;  /* 0x0000027902001986 */ /* 0x000fe2000c10150c */
[C---:B------:R-:W-:Y:S01]  /*89b0*/  ISETP.GT.AND P5, PT, R10.reuse, 0x8, PT ;  /* 0x000000080a00780c */ /* 0x040fe20003fa4270 */
[-C--:B------:R-:W-:Y:S01]  /*89c0*/  FMUL R131, R131, R11.reuse ;  /* 0x0000000b83837220 */ /* 0x080fe20000400000 */
[----:B------:R-:W-:Y:S01]  /*89d0*/  ISETP.GT.AND P4, PT, R10, 0x9, PT ;  /* 0x000000090a00780c */ /* 0x000fe20003f84270 */
[----:B------:R-:W-:Y:S01]  /*89e0*/  @P2 STG.E.U16 desc[UR12][R4.64], R122 ;  /* 0x0000007a04002986 */ /* 0x000fe2000c10150c */
[----:B------:R-:W-:Y:S01]  /*89f0*/  ISETP.GT.AND P1, PT, R0, RZ, P5 ;  /* 0x000000ff0000720c */ /* 0x000fe20002f24270 */
[----:B------:R-:W-:Y:S01]  /*8a00*/  IMAD.SHL.U32 R9, R12, 0x80, RZ ;  /* 0x000000800c097824 */ /* 0x000fe200078e00ff */
[C---:B------:R-:W-:Y:S01]  /*8a10*/  ISETP.GT.AND P2, PT, R0.reuse, RZ, P4 ;  /* 0x000000ff0000720c */ /* 0x040fe20002744270 */
[----:B------:R-:W-:Y:S01]  /*8a20*/  @P0 STG.E.U16 desc[UR12][R4.64+0x2], R123 ;  /* 0x0000027b04000986 */ /* 0x000fe2000c10150c */
[----:B------:R-:W-:Y:S01]  /*8a30*/  ISETP.GT.AND P0, PT, R0, 0x8, P5 ;  /* 0x000000080000780c */ /* 0x000fe20002f04270 */
[-C--:B------:R-:W-:Y:S01]  /*8a40*/  FMUL R132, R132, R11.reuse ;  /* 0x0000000b84847220 */ /* 0x080fe20000400000 */
[----:B------:R-:W-:Y:S01]  /*8a50*/  F2FP.BF16.F32.PACK_AB R124, RZ, R124 ;  /* 0x0000007cff7c723e */ /* 0x000fe200000010ff */
[----:B------:R-:W-:Y:S01]  /*8a60*/  FMUL R133, R133, R11 ;  /* 0x0000000b85857220 */ /* 0x000fe20000400000 */
[----:B------:R-:W-:Y:S01]  /*8a70*/  F2FP.BF16.F32.PACK_AB R125, RZ, R125 ;  /* 0x0000007dff7d723e */ /* 0x000fe200000010ff */
[-C--:B------:R-:W-:Y:S01]  /*8a80*/  FMUL R134, R134, R11.reuse ;  /* 0x0000000b86867220 */ /* 0x080fe20000400000 */
[----:B------:R-:W-:Y:S01]  /*8a90*/  F2FP.BF16.F32.PACK_AB R126, RZ, R126 ;  /* 0x0000007eff7e723e */ /* 0x000fe200000010ff */
[-C--:B------:R-:W-:Y:S01]  /*8aa0*/  FMUL R135, R135, R11.reuse ;  /* 0x0000000b87877220 */ /* 0x080fe20000400000 */
[----:B------:R-:W-:Y:S01]  /*8ab0*/  ISETP.GT.AND P3, PT, R10, 0x10, PT ;  /* 0x000000100a00780c */ /* 0x000fe20003f64270 */
[----:B------:R-:W-:Y:S01]  /*8ac0*/  @P1 STG.E.U16 desc[UR12][R2.64+0x10], R124 ;  /* 0x0000107c02001986 */ /* 0x000fe2000c10150c */
[----:B------:R-:W-:Y:S01]  /*8ad0*/  ISETP.GT.AND P1, PT, R0, 0x8, P4 ;  /* 0x000000080000780c */ /* 0x000fe20002724270 */
[----:B------:R-:W-:Y:S01]  /*8ae0*/  FMUL R136, R136, R11 ;  /* 0x0000000b88887220 */ /* 0x000fe20000400000 */
[----:B------:R-:W-:Y:S01]  /*8af0*/  F2FP.BF16.F32.PACK_AB R127, RZ, R127 ;  /* 0x0000007fff7f723e */ /* 0x000fe200000010ff */
[----:B------:R-:W-:Y:S01]  /*8b00*/  @P2 STG.E.U16 desc[UR12][R2.64+0x12], R125 ;  /* 0x0000127d02002986 */ /* 0x000fe2000c10150c */
[----:B------:R-:W-:Y:S01]  /*8b10*/  F2FP.BF16.F32.PACK_AB R128, RZ, R128 ;  /* 0x00000080ff80723e */ /* 0x000fe200000010ff */
[-C--:B------:R-:W-:Y:S01]  /*8b20*/  FMUL R137, R137, R11.reuse ;  /* 0x0000000b89897220 */ /* 0x080fe20000400000 */
[----:B------:R-:W-:Y:S01]  /*8b30*/  ISETP.GT.AND P2, PT, R10, 0x11, PT ;  /* 0x000000110a00780c */ /* 0x000fe20003f44270 */
[----:B------:R-:W-:Y:S01]  /*8b40*/  @P0 STG.E.U16 desc[UR12][R4.64+0x10], R126 ;  /* 0x0000107e04000986 */ /* 0x000fe2000c10150c */
[----:B------:R-:W-:Y:S01]  /*8b50*/  ISETP.GT.AND P0, PT, R0, RZ, P3 ;  /* 0x000000ff0000720c */ /* 0x000fe20001f04270 */
[----:B------:R-:W-:Y:S01]  /*8b60*/  FMUL R138, R138, R11 ;  /* 0x0000000b8a8a7220 */ /* 0x000fe20000400000 */
[----:B------:R-:W-:Y:S01]  /*8b70*/  F2FP.BF16.F32.PACK_AB R129, RZ, R129 ;  /* 0x00000081ff81723e */ /* 0x000fe200000010ff */
[----:B------:R-:W-:Y:S01]  /*8b80*/  FMUL R139, R139, R11 ;  /* 0x0000000b8b8b7220 */ /* 0x000fe20000400000 */
[----:B------:R-:W-:Y:S01]  /*8b90*/  F2FP.BF16.F32.PACK_AB R130, RZ, R130 ;  /* 0x00000082ff82723e */ /* 0x000fe200000010ff */
[----:B------:R-:W-:Y:S01]  /*8ba0*/  @P1 STG.E.U16 desc[UR12][R4.64+0x12], R127 ;  /* 0x0000127f04001986 */ /* 0x000fe2000c10150c */
[----:B------:R-:W-:Y:S01]  /*8bb0*/  F2FP.BF16.F32.PACK_AB R131, RZ, R131 ;  /* 0x00000083ff83723e */ /* 0x000fe200000010ff */
[-C--:B------:R-:W-:Y:S01]  /*8bc0*/  FMUL R140, R140, R11.reuse ;  /* 0x0000000b8c8c7220 */ /* 0x080fe20000400000 */
[----:B------:R-:W-:Y:S01]  /*8bd0*/  SHF.L.U64.HI R13, R12, 0x7, R13 ;  /* 0x000000070c0d7819 */ /* 0x000fe2000001020d */
[-C--:B------:R-:W-:Y:S01]  /*8be0*/  FMUL R141, R141, R11.reuse ;  /* 0x0000000b8d8d7220 */ /* 0x080fe20000400000 */
[----:B------:R-:W-:Y:S01]  /*8bf0*/  LOP3.LUT R15, R9, 0x2, RZ, 0xfc, !PT ;  /* 0x00000002090f7812 */ /* 0x000fe200078efcff */
[-C--:B------:R-:W-:Y:S01]  /*8c00*/  FMUL R142, R142, R11.reuse ;  /* 0x0000000b8e8e7220 */ /* 0x080fe20000400000 */
[----:B------:R-:W-:Y:S01]  /*8c10*/  F2FP.BF16.F32.PACK_AB R132, RZ, R132 ;  /* 0x00000084ff84723e */ /* 0x000fe200000010ff */
[----:B------:R0:W-:Y:S01]  /*8c20*/  @P0 STG.E.U16 desc[UR12][R2.64+0x20], R128 ;  /* 0x0000208002000986 */ /* 0x0001e2000c10150c */
[----:B------:R-:W-:Y:S01]  /*8c30*/  ISETP.GT.AND P0, PT, R0, RZ, P2 ;  /* 0x000000ff0000720c */ /* 0x000fe20001704270 */
[-C--:B------:R-:W-:Y:S01]  /*8c40*/  FMUL R143, R143, R11.reuse ;  /* 0x0000000b8f8f7220 */ /* 0x080fe20000400000 */
[----:B------:R-:W-:Y:S01]  /*8c50*/  ISETP.GT.AND P1, PT, R10, 0x19, PT ;  /* 0x000000190a00780c */ /* 0x000fe20003f24270 */
[----:B------:R-:W-:Y:S01]  /*8c60*/  FMUL R144, R144, R11 ;  /* 0x0000000b90907220 */ /* 0x000fe20000400000 */
[----:B------:R-:W-:Y:S01]  /*8c70*/  F2FP.BF16.F32.PACK_AB R133, RZ, R133 ;  /* 0x00000085ff85723e */ /* 0x000fe200000010ff */
[-C--:B------:R-:W-:Y:S01]  /*8c80*/  FMUL R145, R145, R11.reuse ;  /* 0x0000000b91917220 */ /* 0x080fe20000400000 */
[----:B------:R-:W-:Y:S01]  /*8c90*/  F2FP.BF16.F32.PACK_AB R134, RZ, R134 ;  /* 0x00000086ff86723e */ /* 0x000fe200000010ff */
[----:B------:R-:W-:Y:S01]  /*8ca0*/  FMUL R146, R146, R11 ;  /* 0x0000000b92927220 */ /* 0x000fe20000400000 */
[----:B------:R-:W-:Y:S01]  /*8cb0*/  F2FP.BF16.F32.PACK_AB R135, RZ, R135 ;  /* 0x00000087ff87723e */ /* 0x000fe200000010ff */
[-C--:B------:R-:W-:Y:S01]  /*8cc0*/  FMUL R147, R147, R11.reuse ;  /* 0x0000000b93937220 */ /* 0x080fe20000400000 */
[----:B------:R-:W-:Y:S01]  /*8cd0*/  F2FP.BF16.F32.PACK_AB R136, RZ, R136 ;  /* 0x00000088ff88723e */ /* 0x000fe200000010ff */
[----:B------:R-:W-:Y:S01]  /*8ce0*/  FMUL R148, R148, R11 ;  /* 0x0000000b94947220 */ /* 0x000fe20000400000 */
[----:B------:R-:W-:Y:S01]  /*8cf0*/  F2FP.BF16.F32.PACK_AB R137, RZ, R137 ;  /* 0x00000089ff89723e */ /* 0x000fe200000010ff */
[----:B------:R1:W-:Y:S01]  /*8d00*/  @P0 STG.E.U16 desc[UR12][R2.64+0x22], R129 ;  /* 0x0000228102000986 */ /* 0x0003e2000c10150c */
[----:B------:R-:W-:Y:S01]  /*8d10*/  ISETP.GT.AND P0, PT, R0, 0x8, P3 ;  /* 0x000000080000780c */ /* 0x000fe20001f04270 */
[-C--:B------:R-:W-:Y:S01]  /*8d20*/  FMUL R149, R149, R11.reuse ;  /* 0x0000000b95957220 */ /* 0x080fe20000400000 */
[----:B------:R-:W-:Y:S01]  /*8d30*/  F2FP.BF16.F32.PACK_AB R138, RZ, R138 ;  /* 0x0000008aff8a723e */ /* 0x000fe200000010ff */
[----:B------:R-:W-:Y:S01]  /*8d40*/  FMUL R150, R150, R11 ;  /* 0x0000000b96967220 */ /* 0x000fe20000400000 */
[----:B------:R-:W-:Y:S01]  /*8d50*/  F2FP.BF16.F32.PACK_AB R139, RZ, R139 ;  /* 0x0000008bff8b723e */ /* 0x000fe200000010ff */
[-C--:B------:R-:W-:Y:S01]  /*8d60*/  FMUL R151, R151, R11.reuse ;  /* 0x0000000b97977220 */ /* 0x080fe20000400000 */
[----:B------:R-:W-:Y:S01]  /*8d70*/  ISETP.GT.AND P5, PT, R10, 0x28, PT ;  /* 0x000000280a00780c */ /* 0x000fe20003fa4270 */
[-C--:B------:R-:W-:Y:S01]  /*8d80*/  FMUL R88, R88, R11.reuse ;  /* 0x0000000b58587220 */ /* 0x080fe20000400000 */
[----:B------:R-:W-:Y:S01]  /*8d90*/  F2FP.BF16.F32.PACK_AB R140, RZ, R140 ;  /* 0x0000008cff8c723e */ /* 0x000fe200000010ff */
[-C--:B------:R-:W-:Y:S01]  /*8da0*/  FMUL R89, R89, R11.reuse ;  /* 0x0000000b59597220 */ /* 0x080fe20000400000 */
[----:B------:R-:W-:Y:S01]  /*8db0*/  ISETP.GT.AND P4, PT, R10, 0x29, PT ;  /* 0x000000290a00780c */ /* 0x000fe20003f84270 */
[----:B------:R-:W-:Y:S01]  /*8dc0*/  FMUL R90, R90, R11 ;  /* 0x0000000b5a5a7220 */ /* 0x000fe20000400000 */
[----:B------:R-:W-:Y:S01]  /*8dd0*/  F2FP.BF16.F32.PACK_AB R141, RZ, R141 ;  /* 0x0000008dff8d723e */ /* 0x000fe200000010ff */
[----:B------:R-:W-:Y:S01]  /*8de0*/  @P0 STG.E.U16 desc[UR12][R4.64+0x20], R130 ;  /* 0x0000208204000986 */ /* 0x000fe2000c10150c */
[----:B------:R-:W-:Y:S01]  /*8df0*/  ISETP.GT.AND P0, PT, R0, 0x8, P2 ;  /* 0x000000080000780c */ /* 0x000fe20001704270 */
[-C--:B------:R-:W-:Y:S01]  /*8e00*/  FMUL R91, R91, R11.reuse ;  /* 0x0000000b5b5b7220 */ /* 0x080fe20000400000 */
[----:B------:R-:W-:Y:S01]  /*8e10*/  ISETP.GT.AND P2, PT, R10, 0x18, PT ;  /* 0x000000180a00780c */ /* 0x000fe20003f44270 */
        /* <DEDUP_REMOVED lines=8> */
[----:B------:R-:W-:Y:S01]  /*8ea0*/  FMUL R96, R96, R11 ;  /* 0x0000000b60607220 */ /* 0x000fe20000400000 */
[----:B------:R-:W-:Y:S01]  /*8eb0*/  F2FP.BF16.F32.PACK_AB R145, RZ, R145 ;  /* 0x00000091ff91723e */ /* 0x000fe200000010ff */
[----:B------:R-:W-:Y:S01]  /*8ec0*/  @P0 STG.E.U16 desc[UR12][R4.64+0x22], R131 ;  /* 0x0000228304000986 */ /* 0x000fe2000c10150c */
[----:B------:R-:W-:Y:S01]  /*8ed0*/  IADD3 R6, P0, R9, R2, RZ ;  /* 0x0000000209067210 */ /* 0x000fe20007f1e0ff */
[-C--:B------:R-:W-:Y:S01]  /*8ee0*/  FMUL R97, R97, R11.reuse ;  /* 0x0000000b61617220 */ /* 0x080fe20000400000 */
[----:B------:R-:W-:Y:S01]  /*8ef0*/  F2FP.BF16.F32.PACK_AB R146, RZ, R146 ;  /* 0x00000092ff92723e */ /* 0x000fe200000010ff */
[----:B------:R-:W-:Y:S01]  /*8f00*/  FMUL R98, R98, R11 ;  /* 0x0000000b62627220 */ /* 0x000fe20000400000 */
[----:B------:R-:W-:Y:S01]  /*8f10*/  F2FP.BF16.F32.PACK_AB R147, RZ, R147 ;  /* 0x00000093ff93723e */ /* 0x000fe200000010ff */
[--C-:B------:R-:W-:Y:S01]  /*8f20*/  IMAD.X R7, R13, 0x1, R3.reuse, P0 ;  /* 0x000000010d077824 */ /* 0x100fe200000e0603 */
[----:B------:R-:W-:Y:S01]  /*8f30*/  IADD3 R18, P0, R15, R2, RZ ;  /* 0x000000020f127210 */ /* 0x000fe20007f1e0ff */
[-C--:B------:R-:W-:Y:S01]  /*8f40*/  FMUL R99, R99, R11.reuse ;  /* 0x0000000b63637220 */ /* 0x080fe20000400000 */
[----:B------:R-:W-:Y:S01]  /*8f50*/  F2FP.BF16.F32.PACK_AB R148, RZ, R148 ;  /* 0x00000094ff94723e */ /* 0x000fe200000010ff */
[----:B------:R-:W-:Y:S01]  /*8f60*/  FMUL R100, R100, R11 ;  /* 0x0000000b64647220 */ /* 0x000fe20000400000 */
[----:B------:R-:W-:Y:S01]  /*8f70*/  F2FP.BF16.F32.PACK_AB R149, RZ, R149 ;  /* 0x00000095ff95723e */ /* 0x000fe200000010ff */
[----:B------:R-:W-:Y:S01]  /*8f80*/  IMAD.X R19, R13, 0x1, R3, P0 ;  /* 0x000000010d137824 */ /* 0x000fe200000e0603 */
[----:B------:R-:W-:Y:S01]  /*8f90*/  ISETP.GT.AND P0, PT, R0, RZ, P2 ;  /* 0x000000ff0000720c */ /* 0x000fe20001704270 */
[-C--:B------:R-:W-:Y:S01]  /*8fa0*/  FMUL R101, R101, R11.reuse ;  /* 0x0000000b65657220 */ /* 0x080fe20000400000 */
[----:B------:R-:W-:Y:S01]  /*8fb0*/  F2FP.BF16.F32.PACK_AB R150, RZ, R150 ;  /* 0x00000096ff96723e */ /* 0x000fe200000010ff */
[----:B------:R-:W-:Y:S01]  /*8fc0*/  FMUL R102, R102, R11 ;  /* 0x0000000b66667220 */ /* 0x000fe20000400000 */
[----:B------:R-:W-:Y:S01]  /*8fd0*/  F2FP.BF16.F32.PACK_AB R151, RZ, R151 ;  /* 0x00000097ff97723e */ /* 0x000fe200000010ff */
[-C--:B------:R-:W-:Y:S01]  /*8fe0*/  FMUL R103, R103, R11.reuse ;  /* 0x0000000b67677220 */ /* 0x080fe20000400000 */
[----:B------:R-:W-:Y:S01]  /*8ff0*/  LOP3.LUT R21, R9, 0x10, RZ, 0xfc, !PT ;  /* 0x0000001009157812 */ /* 0x000fe200078efcff */
[-C--:B------:R-:W-:Y:S01]  /*9000*/  FMUL R104, R104, R11.reuse ;  /* 0x0000000b68687220 */ /* 0x080fe20000400000 */
[----:B------:R-:W-:Y:S01]  /*9010*/  F2FP.BF16.F32.PACK_AB R88, RZ, R88 ;  /* 0x00000058ff58723e */ /* 0x000fe200000010ff */
[-C--:B------:R-:W-:Y:S01]  /*9020*/  FMUL R105, R105, R11.reuse ;  /* 0x0000000b69697220 */ /* 0x080fe20000400000 */
[----:B------:R-:W-:Y:S01]  /*9030*/  LOP3.LUT R23, R9, 0x12, RZ, 0xfc, !PT ;  /* 0x0000001209177812 */ /* 0x000fe200078efcff */
[----:B------:R-:W-:Y:S01]  /*9040*/  FMUL R106, R106, R11 ;  /* 0x0000000b6a6a7220 */ /* 0x000fe20000400000 */
[----:B------:R-:W-:Y:S01]  /*9050*/  F2FP.BF16.F32.PACK_AB R89, RZ, R89 ;  /* 0x00000059ff59723e */ /* 0x000fe200000010ff */
[----:B------:R-:W-:Y:S01]  /*9060*/  @P0 STG.E.U16 desc[UR12][R2.64+0x30], R132 ;  /* 0x0000308402000986 */ /* 0x000fe2000c10150c */
[----:B------:R-:W-:Y:S01]  /*9070*/  ISETP.GT.AND P0, PT, R0, RZ, P1 ;  /* 0x000000ff0000720c */ /* 0x000fe20000f04270 */
        /* <DEDUP_REMOVED lines=8> */
[-C--:B------:R-:W-:Y:S01]  /*9100*/  FMUL R111, R111, R11.reuse ;  /* 0x0000000b6f6f7220 */ /* 0x080fe20000400000 */
[----:B------:R-:W-:Y:S01]  /*9110*/  PRMT R8, R92, 0x7610, R8 ;  /* 0x000076105c087816 */ /* 0x000fe20000000008 */
[-C--:B------:R-:W-:Y:S01]  /*9120*/  FMUL R112, R112, R11.reuse ;  /* 0x0000000b70707220 */ /* 0x080fe20000400000 */
[----:B------:R-:W-:Y:S01]  /*9130*/  F2FP.BF16.F32.PACK_AB R94, RZ, R94 ;  /* 0x0000005eff5e723e */ /* 0x000fe200000010ff */
[----:B------:R-:W-:Y:S01]  /*9140*/  @P0 STG.E.U16 desc[UR12][R2.64+0x32], R133 ;  /* 0x0000328502000986 */ /* 0x000fe2000c10150c */
[----:B------:R-:W-:Y:S01]  /*9150*/  ISETP.GT.AND P0, PT, R0, 0x8, P2 ;  /* 0x000000080000780c */ /* 0x000fe20001704270 */
        /* <DEDUP_REMOVED lines=26> */
[----:B------:R-:W-:Y:S01]  /*9300*/  @P0 STG.E.U16 desc[UR12][R4.64+0x32], R135 ;  /* 0x0000328704000986 */ /* 0x000fe2000c10150c */
[----:B------:R-:W-:Y:S01]  /*9310*/  ISETP.GT.AND P0, PT, R0, RZ, P2 ;  /* 0x000000ff0000720c */ /* 0x000fe20001704270 */
        /* <DEDUP_REMOVED lines=135> */
[----:B------:R-:W-:-:S02]  /*9b90*/  F2FP.BF16.F32.PACK_AB R33, RZ, R33 ;  /* 0x00000021ff21723e */ /* 0x000fc400000010ff */
[----:B------:R-:W-:Y:S01]  /*9ba0*/  F2FP.BF16.F32.PACK_AB R34, RZ, R34 ;  /* 0x00000022ff22723e */ /* 0x000fe200000010ff */
[----:B------:R-:W-:Y:S01]  /*9bb0*/  @P0 STG.E.U16 desc[UR12][R2.64+0x62], R145 ;  /* 0x0000629102000986 */ /* 0x000fe2000c10150c */
[----:B------:R-:W-:Y:S02]  /*9bc0*/  ISETP.GT.AND P0, PT, R0, 0x8, P3 ;  /* 0x000000080000780c */ /* 0x000fe40001f04270 */
[----:B------:R-:W-:Y:S02]  /*9bd0*/  F2FP.BF16.F32.PACK_AB R35, RZ, R35 ;  /* 0x00000023ff23723e */ /* 0x000fe400000010ff */
[----:B------:R-:W-:Y:S02]  /*9be0*/  F2FP.BF16.F32.PACK_AB R36, RZ, R36 ;  /* 0x00000024ff24723e */ /* 0x000fe400000010ff */
[----:B------:R-:W-:Y:S02]  /*9bf0*/  F2FP.BF16.F32.PACK_AB R37, RZ, R37 ;  /* 0x00000025ff25723e */ /* 0x000fe400000010ff */
[----:B------:R-:W-:-:S02]  /*9c00*/  F2FP.BF16.F32.PACK_AB R38, RZ, R38 ;  /* 0x00000026ff26723e */ /* 0x000fc400000010ff */
[----:B------:R-:W-:Y:S02]  /*9c10*/  F2FP.BF16.F32.PACK_AB R39, RZ, R39 ;  /* 0x00000027ff27723e */ /* 0x000fe400000010ff */
[----:B------:R-:W-:Y:S01]  /*9c20*/  F2FP.BF16.F32.PACK_AB R40, RZ, R40 ;  /* 0x00000028ff28723e */ /* 0x000fe200000010ff */
[----:B------:R-:W-:Y:S01]  /*9c30*/  @P0 STG.E.U16 desc[UR12][R4.64+0x60], R146 ;  /* 0x0000609204000986 */ /* 0x000fe2000c10150c */
[----:B------:R-:W-:Y:S02]  /*9c40*/  ISETP.GT.AND P0, PT, R0, 0x8, P1 ;  /* 0x000000080000780c */ /* 0x000fe40000f04270 */
[----:B------:R-:W-:Y:S02]  /*9c50*/  F2FP.BF16.F32.PACK_AB R41, RZ, R41 ;  /* 0x00000029ff29723e */ /* 0x000fe400000010ff */
[----:B------:R-:W-:Y:S02]  /*9c60*/  F2FP.BF16.F32.PACK_AB R42, RZ, R42 ;  /* 0x0000002aff2a723e */ /* 0x000fe400000010ff */
[----:B------:R-:W-:-:S02]  /*9c70*/  F2FP.BF16.F32.PACK_AB R43, RZ, R43 ;  /* 0x0000002bff2b723e */ /* 0x000fc400000010ff */
[----:B------:R-:W-:Y:S02]  /*9c80*/  F2FP.BF16.F32.PACK_AB R44, RZ, R44 ;  /* 0x0000002cff2c723e */ /* 0x000fe400000010ff */
[----:B------:R-:W-:Y:S02]  /*9c90*/  F2FP.BF16.F32.PACK_AB R45, RZ, R45 ;  /* 0x0000002dff2d723e */ /* 0x000fe400000010ff */
[----:B------:R-:W-:Y:S01]  /*9ca0*/  F2FP.BF16.F32.PACK_AB R46, RZ, R46 ;  /* 0x0000002eff2e723e */ /* 0x000fe200000010ff */
[----:B------:R-:W-:Y:S01]  /*9cb0*/  @P0 STG.E.U16 desc[UR12][R4.64+0x62], R147 ;  /* 0x0000629304000986 */ /* 0x000fe2000c10150c */
[----:B------:R-:W-:Y:S02]  /*9cc0*/  ISETP.GT.AND P0, PT, R0, RZ, P2 ;  /* 0x000000ff0000720c */ /* 0x000fe40001704270 */
[----:B------:R-:W-:Y:S02]  /*9cd0*/  F2FP.BF16.F32.PACK_AB R47, RZ, R47 ;  /* 0x0000002fff2f723e */ /* 0x000fe400000010ff */
[----:B------:R-:W-:-:S02]  /*9ce0*/  F2FP.BF16.F32.PACK_AB R48, RZ, R48 ;  /* 0x00000030ff30723e */ /* 0x000fc400000010ff */
[----:B------:R-:W-:Y:S02]  /*9cf0*/  F2FP.BF16.F32.PACK_AB R49, RZ, R49 ;  /* 0x00000031ff31723e */ /* 0x000fe400000010ff */
[----:B------:R-:W-:Y:S02]  /*9d00*/  F2FP.BF16.F32.PACK_AB R50, RZ, R50 ;  /* 0x00000032ff32723e */ /* 0x000fe400000010ff */
[----:B------:R-:W-:Y:S02]  /*9d10*/  F2FP.BF16.F32.PACK_AB R51, RZ, R51 ;  /* 0x00000033ff33723e */ /* 0x000fe400000010ff */
[----:B------:R-:W-:Y:S01]  /*9d20*/  F2FP.BF16.F32.PACK_AB R52, RZ, R52 ;  /* 0x00000034ff34723e */ /* 0x000fe200000010ff */
[----:B------:R-:W-:Y:S01]  /*9d30*/  @P0 STG.E.U16 desc[UR12][R2.64+0x70], R148 ;  /* 0x0000709402000986 */ /* 0x000fe2000c10150c */
[----:B------:R-:W-:Y:S02]  /*9d40*/  ISETP.GT.AND P0, PT, R10, 0x39, PT ;  /* 0x000000390a00780c */ /* 0x000fe40003f04270 */
[----:B------:R-:W-:-:S02]  /*9d50*/  F2FP.BF16.F32.PACK_AB R53, RZ, R53 ;  /* 0x00000035ff35723e */ /* 0x000fc400000010ff */
[----:B------:R-:W-:Y:S02]  /*9d60*/  ISETP.GT.AND P6, PT, R0, RZ, P0 ;  /* 0x000000ff0000720c */ /* 0x000fe400007c4270 */
[----:B------:R-:W-:-:S11]  /*9d70*/  F2FP.BF16.F32.PACK_AB R54, RZ, R54 ;  /* 0x00000036ff36723e */ /* 0x000fd600000010ff */
[----:B------:R-:W-:Y:S01]  /*9d80*/  @P6 STG.E.U16 desc[UR12][R2.64+0x72], R149 ;  /* 0x0000729502006986 */ /* 0x000fe2000c10150c */
[----:B------:R-:W-:-:S13]  /*9d90*/  ISETP.GT.AND P6, PT, R0, 0x8, P2 ;  /* 0x000000080000780c */ /* 0x000fda00017c4270 */
[----:B------:R-:W-:Y:S01]  /*9da0*/  @P6 STG.E.U16 desc[UR12][R4.64+0x70], R150 ;  /* 0x0000709604006986 */ /* 0x000fe2000c10150c */
[----:B------:R-:W-:-:S13]  /*9db0*/  ISETP.GT.AND P6, PT, R0, 0x8, P0 ;  /* 0x000000080000780c */ /* 0x000fda00007c4270 */
[----:B------:R-:W-:Y:S01]  /*9dc0*/  @P6 STG.E.U16 desc[UR12][R4.64+0x72], R151 ;  /* 0x0000729704006986 */ /* 0x000fe2000c10150c */
[----:B0-----:R-:W-:-:S05]  /*9dd0*/  IADD3 R128, P6, R21, R2, RZ ;  /* 0x0000000215807210 */ /* 0x001fca0007fde0ff */
[----:B-1----:R-:W-:Y:S01]  /*9de0*/  IMAD.X R129, R13, 0x1, R3, P6 ;  /* 0x000000010d817824 */ /* 0x002fe200030e0603 */
[----:B------:R-:W-:-:S04]  /*9df0*/  ISETP.GT.AND P6, PT, R10, RZ, PT ;  /* 0x000000ff0a00720c */ /* 0x000fc80003fc4270 */
[----:B------:R-:W-:-:S13]  /*9e00*/  ISETP.GT.AND P6, PT, R0, 0x40, P6 ;  /* 0x000000400000780c */ /* 0x000fda00037c4270 */
[----:B------:R-:W-:Y:S01]  /*9e10*/  @P6 STG.E.U16 desc[UR12][R6.64], R88 ;  /* 0x0000005806006986 */ /* 0x000fe2000c10150c */
[----:B------:R-:W-:-:S05]  /*9e20*/  IADD3 R120, P6, R23, R2, RZ ;  /* 0x0000000217787210 */ /* 0x000fca0007fde0ff */
[----:B------:R-:W-:Y:S01]  /*9e30*/  IMAD.X R121, R13, 0x1, R3, P6 ;  /* 0x000000010d797824 */ /* 0x000fe200030e0603 */
[----:B------:R-:W-:-:S04]  /*9e40*/  ISETP.GT.AND P6, PT, R10, 0x1, PT ;  /* 0x000000010a00780c */ /* 0x000fc80003fc4270 */
[----:B------:R-:W-:-:S13]  /*9e50*/  ISETP.GT.AND P6, PT, R0, 0x40, P6 ;  /* 0x000000400000780c */ /* 0x000fda00037c4270 */
[----:B------:R0:W-:Y:S01]  /*9e60*/  @P6 STG.E.U16 desc[UR12][R18.64], R89 ;  /* 0x0000005912006986 */ /* 0x0001e2000c10150c */
[----:B------:R-:W-:-:S05]  /*9e70*/  IADD3 R16, P6, R9, R4, RZ ;  /* 0x0000000409107210 */ /* 0x000fca0007fde0ff */
[----:B------:R-:W-:Y:S01]  /*9e80*/  IMAD.X R17, R13, 0x1, R5, P6 ;  /* 0x000000010d117824 */ /* 0x000fe200030e0605 */
[----:B------:R-:W-:-:S04]  /*9e90*/  ISETP.GT.AND P6, PT, R10, RZ, PT ;  /* 0x000000ff0a00720c */ /* 0x000fc80003fc4270 */
[----:B------:R-:W-:Y:S02]  /*9ea0*/  ISETP.GT.AND P6, PT, R0, 0x48, P6 ;  /* 0x000000480000780c */ /* 0x000fe400037c4270 */
[C---:B0-----:R-:W-:Y:S02]  /*9eb0*/  LOP3.LUT R19, R9.reuse, 0x20, RZ, 0xfc, !PT ;  /* 0x0000002009137812 */ /* 0x041fe400078efcff */
[----:B------:R-:W-:-:S09]  /*9ec0*/  LOP3.LUT R89, R9, 0x22, RZ, 0xfc, !PT ;  /* 0x0000002209597812 */ /* 0x000fd200078efcff */
        /* <DEDUP_REMOVED lines=8> */
[----:B------:R-:W-:-:S04]  /*9f50*/  ISETP.GT.AND P6, PT, R10, 0x8, PT ;  /* 0x000000080a00780c */ /* 0x000fc80003fc4270 */
[----:B------:R-:W-:Y:S02]  /*9f60*/  ISETP.GT.AND P6, PT, R0, 0x40, P6 ;  /* 0x000000400000780c */ /* 0x000fe400037c4270 */
[----:B0-----:R-:W-:-:S11]  /*9f70*/  LOP3.LUT R91, R9, 0x30, RZ, 0xfc, !PT ;  /* 0x00000030095b7812 */ /* 0x001fd600078efcff */
[----:B------:R0:W-:Y:S01]  /*9f80*/  @P6 STG.E.U16 desc[UR12][R128.64], R8 ;  /* 0x0000000880006986 */ /* 0x0001e2000c10150c */
[----:B------:R-:W-:-:S05]  /*9f90*/  IADD3 R122, P6, R89, R2, RZ ;  /* 0x00000002597a7210 */ /* 0x000fca0007fde0ff */
[----:B------:R-:W-:Y:S01]  /*9fa0*/  IMAD.X R123, R13, 0x1, R3, P6 ;  /* 0x000000010d7b7824 */ /* 0x000fe200030e0603 */
[----:B------:R-:W-:-:S04]  /*9fb0*/  ISETP.GT.AND P6, PT, R10, 0x9, PT ;  /* 0x000000090a00780c */ /* 0x000fc80003fc4270 */
[----:B------:R-:W-:Y:S02]  /*9fc0*/  ISETP.GT.AND P6, PT, R0, 0x40, P6 ;  /* 0x000000400000780c */ /* 0x000fe400037c4270 */
[----:B0-----:R-:W-:-:S11]  /*9fd0*/  PRMT R8, R96, 0x7610, R8 ;  /* 0x0000761060087816 */ /* 0x001fd60000000008 */
[----:B------:R0:W-:Y:S01]  /*9fe0*/  @P6 STG.E.U16 desc[UR12][R120.64], R93 ;  /* 0x0000005d78006986 */ /* 0x0001e2000c10150c */
[----:B------:R-:W-:-:S05]  /*9ff0*/  IADD3 R92, P6, R21, R4, RZ ;  /* 0x00000004155c7210 */ /* 0x000fca0007fde0ff */
[----:B0-----:R-:W-:Y:S01]  /*a000*/  IMAD.X R93, R13, 0x1, R5, P6 ;  /* 0x000000010d5d7824 */ /* 0x001fe200030e0605 */
        /* <DEDUP_REMOVED lines=80> */
[----:B------:R-:W-:Y:S02]  /*a510*/  ISETP.GT.AND P6, PT, R0, 0x40, P5 ;  /* 0x000000400000780c */ /* 0x000fe40002fc4270 */
[----:B0-----:R-:W-:-:S11]  /*a520*/  LOP3.LUT R107, R9, 0x70, RZ, 0xfc, !PT ;  /* 0x00000070096b7812 */ /* 0x001fd600078efcff */
[----:B------:R-:W-:Y:S01]  /*a530*/  @P6 STG.E.U16 desc[UR12][R126.64], R8 ;  /* 0x000000087e006986 */ /* 0x000fe2000c10150c */
[----:B------:R-:W-:-:S05]  /*a540*/  IADD3 R122, P6, R105, R2, RZ ;  /* 0x00000002697a7210 */ /* 0x000fca0007fde0ff */
[----:B------:R-:W-:Y:S01]  /*a550*/  IMAD.X R123, R13, 0x1, R3, P6 ;  /* 0x000000010d7b7824 */ /* 0x000fe200030e0603 */
[----:B------:R-:W-:-:S13]  /*a560*/  ISETP.GT.AND P6, PT, R0, 0x40, P4 ;  /* 0x000000400000780c */ /* 0x000fda00027c4270 */
[----:B------:R0:W-:Y:S01]  /*a570*/  @P6 STG.E.U16 desc[UR12][R120.64], R109 ;  /* 0x0000006d78006986 */ /* 0x0001e2000c10150c */
[----:B------:R-:W-:-:S05]  /*a580*/  IADD3 R108, P6, R99, R4, RZ ;  /* 0x00000004636c7210 */ /* 0x000fca0007fde0ff */
[----:B0-----:R-:W-:Y:S01]  /*a590*/  IMAD.X R109, R13, 0x1, R5, P6 ;  /* 0x000000010d6d7824 */ /* 0x001fe200030e0605 */
[----:B------:R-:W-:-:S13]  /*a5a0*/  ISETP.GT.AND P6, PT, R0, 0x48, P5 ;  /* 0x000000480000780c */ /* 0x000fda0002fc4270 */
[----:B------:R0:W-:Y:S01]  /*a5b0*/  @P6 STG.E.U16 desc[UR12][R108.64], R110 ;  /* 0x0000006e6c006986 */ /* 0x0001e2000c10150c */
[----:B------:R-:W-:-:S05]  /*a5c0*/  IADD3 R126, P6, R101, R4, RZ ;  /* 0x00000004657e7210 */ /* 0x000fca0007fde0ff */
[----:B------:R-:W-:Y:S01]  /*a5d0*/  IMAD.X R127, R13, 0x1, R5, P6 ;  /* 0x000000010d7f7824 */ /* 0x000fe200030e0605 */
[----:B------:R-:W-:Y:S02]  /*a5e0*/  ISETP.GT.AND P6, PT, R0, 0x48, P4 ;  /* 0x000000480000780c */ /* 0x000fe400027c4270 */
[----:B0-----:R-:W-:-:S11]  /*a5f0*/  LOP3.LUT R109, R9, 0x72, RZ, 0xfc, !PT ;  /* 0x00000072096d7812 */ /* 0x001fd600078efcff */
[----:B------:R0:W-:Y:S01]  /*a600*/  @P6 STG.E.U16 desc[UR12][R126.64], R111 ;  /* 0x0000006f7e006986 */ /* 0x0001e2000c10150c */
[----:B------:R-:W-:-:S05]  /*a610*/  IADD3 R120, P6, R107, R2, RZ ;  /* 0x000000026b787210 */ /* 0x000fca0007fde0ff */
[----:B------:R-:W-:Y:S01]  /*a620*/  IMAD.X R121, R13, 0x1, R3, P6 ;  /* 0x000000010d797824 */ /* 0x000fe200030e0603 */
[----:B------:R-:W-:-:S13]  /*a630*/  ISETP.GT.AND P6, PT, R0, 0x40, P3 ;  /* 0x000000400000780c */ /* 0x000fda0001fc4270 */
        /* <DEDUP_REMOVED lines=13> */
[----:B-1----:R-:W-:-:S05]  /*a710*/  IADD3 R112, P6, R107, R4, RZ ;  /* 0x000000046b707210 */ /* 0x002fca0007fde0ff */
[----:B--2---:R-:W-:Y:S01]  /*a720*/  IMAD.X R113, R13, 0x1, R5, P6 ;  /* 0x000000010d717824 */ /* 0x004fe200030e0605 */
[----:B------:R-:W-:-:S13]  /*a730*/  ISETP.GT.AND P6, PT, R0, 0x40, P2 ;  /* 0x000000400000780c */ /* 0x000fda00017c4270 */
[----:B------:R-:W-:Y:S01]  /*a740*/  @P6 STG.E.U16 desc[UR12][R120.64], R116 ;  /* 0x0000007478006986 */ /* 0x000fe2000c10150c */
[----:B------:R-:W-:-:S05]  /*a750*/  IADD3 R4, P6, R109, R4, RZ ;  /* 0x000000046d047210 */ /* 0x000fca0007fde0ff */
[----:B------:R-:W-:Y:S01]  /*a760*/  IMAD.X R5, R13, 0x1, R5, P6 ;  /* 0x000000010d057824 */ /* 0x000fe200030e0605 */
[----:B------:R-:W-:-:S13]  /*a770*/  ISETP.GT.AND P6, PT, R0, 0x40, P0 ;  /* 0x000000400000780c */ /* 0x000fda00007c4270 */
[----:B------:R-:W-:Y:S01]  /*a780*/  @P6 STG.E.U16 desc[UR12][R128.64], R117 ;  /* 0x0000007580006986 */ /* 0x000fe2000c10150c */
[----:B---3--:R-:W-:-:S05]  /*a790*/  IADD3 R2, P6, R6, R9, RZ ;  /* 0x0000000906027210 */ /* 0x008fca0007fde0ff */
[----:B------:R-:W-:Y:S01]  /*a7a0*/  IMAD.X R3, R7, 0x1, R13, P6 ;  /* 0x0000000107037824 */ /* 0x000fe200030e060d */
[----:B------:R-:W-:-:S13]  /*a7b0*/  ISETP.GT.AND P6, PT, R0, 0x48, P2 ;  /* 0x000000480000780c */ /* 0x000fda00017c4270 */
[----:B------:R1:W-:Y:S01]  /*a7c0*/  @P6 STG.E.U16 desc[UR12][R112.64], R118 ;  /* 0x0000007670006986 */ /* 0x0003e2000c10150c */
[----:B0-----:R-:W-:-:S05]  /*a7d0*/  IADD3 R110, P6, R15, R6, RZ ;  /* 0x000000060f6e7210 */ /* 0x001fca0007fde0ff */
[----:B------:R-:W-:Y:S01]  /*a7e0*/  IMAD.X R111, R7, 0x1, R13, P6 ;  /* 0x00000001076f7824 */ /* 0x000fe200030e060d */
[----:B------:R-:W-:-:S13]  /*a7f0*/  ISETP.GT.AND P6, PT, R0, 0x48, P0 ;  /* 0x000000480000780c */ /* 0x000fda00007c4270 */
[----:B------:R0:W-:Y:S01]  /*a800*/  @P6 STG.E.U16 desc[UR12][R4.64], R119 ;  /* 0x0000007704006986 */ /* 0x0001e2000c10150c */
[----:B------:R-:W-:-:S05]  /*a810*/  IADD3 R114, P6, R21, R6, RZ ;  /* 0x0000000615727210 */ /* 0x000fca0007fde0ff */
[----:B------:R-:W-:Y:S01]  /*a820*/  IMAD.X R115, R7, 0x1, R13, P6 ;  /* 0x0000000107737824 */ /* 0x000fe200030e060d */
[----:B------:R-:W-:-:S04]  /*a830*/  ISETP.GT.AND P6, PT, R10, RZ, PT ;  /* 0x000000ff0a00720c */ /* 0x000fc80003fc4270 */
[----:B------:R-:W-:-:S13]  /*a840*/  ISETP.GT.AND P6, PT, R0, 0x80, P6 ;  /* 0x000000800000780c */ /* 0x000fda00037c4270 */
[----:B------:R2:W-:Y:S01]  /*a850*/  @P6 STG.E.U16 desc[UR12][R2.64], R56 ;  /* 0x0000003802006986 */ /* 0x0005e2000c10150c */
[----:B-1----:R-:W-:-:S05]  /*a860*/  IADD3 R112, P6, R23, R6, RZ ;  /* 0x0000000617707210 */ /* 0x002fca0007fde0ff */
[----:B------:R-:W-:Y:S01]  /*a870*/  IMAD.X R113, R7, 0x1, R13, P6 ;  /* 0x0000000107717824 */ /* 0x000fe200030e060d */
[----:B------:R-:W-:-:S04]  /*a880*/  ISETP.GT.AND P6, PT, R10, 0x1, PT ;  /* 0x000000010a00780c */ /* 0x000fc80003fc4270 */
[----:B------:R-:W-:-:S13]  /*a890*/  ISETP.GT.AND P6, PT, R0, 0x80, P6 ;  /* 0x000000800000780c */ /* 0x000fda00037c4270 */
[----:B------:R1:W-:Y:S01]  /*a8a0*/  @P6 STG.E.U16 desc[UR12][R110.64], R57 ;  /* 0x000000396e006986 */ /* 0x0003e2000c10150c */
[----:B0-----:R-:W-:-:S05]  /*a8b0*/  IADD3 R4, P6, R16, R9, RZ ;  /* 0x0000000910047210 */ /* 0x001fca0007fde0ff */
[----:B------:R-:W-:Y:S01]  /*a8c0*/  IMAD.X R5, R17, 0x1, R13, P6 ;  /* 0x0000000111057824 */ /* 0x000fe200030e060d */
[----:B------:R-:W-:-:S04]  /*a8d0*/  ISETP.GT.AND P6, PT, R10, RZ, PT ;  /* 0x000000ff0a00720c */ /* 0x000fc80003fc4270 */
[----:B------:R-:W-:-:S13]  /*a8e0*/  ISETP.GT.AND P6, PT, R0, 0x88, P6 ;  /* 0x000000880000780c */ /* 0x000fda00037c4270 */
[----:B------:R-:W-:Y:S01]  /*a8f0*/  @P6 STG.E.U16 desc[UR12][R4.64], R58 ;  /* 0x0000003a04006986 */ /* 0x000fe2000c10150c */
[----:B--2---:R-:W-:-:S05]  /*a900*/  IADD3 R56, P6, R16, R15, RZ ;  /* 0x0000000f10387210 */ /* 0x004fca0007fde0ff */
[----:B-1----:R-:W-:Y:S01]  /*a910*/  IMAD.X R57, R17, 0x1, R13, P6 ;  /* 0x0000000111397824 */ /* 0x002fe200030e060d */
[----:B------:R-:W-:-:S04]  /*a920*/  ISETP.GT.AND P6, PT, R10, 0x1, PT ;  /* 0x000000010a00780c */ /* 0x000fc80003fc4270 */
[----:B------:R-:W-:-:S13]  /*a930*/  ISETP.GT.AND P6, PT, R0, 0x88, P6 ;  /* 0x000000880000780c */ /* 0x000fda00037c4270 */
[----:B------:R0:W-:Y:S01]  /*a940*/  @P6 STG.E.U16 desc[UR12][R56.64], R59 ;  /* 0x0000003b38006986 */ /* 0x0001e2000c10150c */
        /* <DEDUP_REMOVED lines=10> */
[----:B0-----:R-:W-:-:S05]  /*a9f0*/  IADD3 R56, P6, R21, R16, RZ ;  /* 0x0000001015387210 */ /* 0x001fca0007fde0ff */
        /* <DEDUP_REMOVED lines=9> */
[----:B-1----:R-:W-:-:S05]  /*aa90*/  IADD3 R60, P6, R91, R6, RZ ;  /* 0x000000065b3c7210 */ /* 0x002fca0007fde0ff */
[----:B--2---:R-:W-:Y:S01]  /*aaa0*/  IMAD.X R61, R7, 0x1, R13, P6 ;  /* 0x00000001073d7824 */ /* 0x004fe200030e060d */
[----:B------:R-:W-:-:S04]  /*aab0*/  ISETP.GT.AND P6, PT, R10, 0x10, PT ;  /* 0x000000100a00780c */ /* 0x000fc80003fc4270 */
[----:B------:R-:W-:-:S13]  /*aac0*/  ISETP.GT.AND P6, PT, R0, 0x80, P6 ;  /* 0x000000800000780c */ /* 0x000fda00037c4270 */
[----:B------:R1:W-:Y:S01]  /*aad0*/  @P6 STG.E.U16 desc[UR12][R110.64], R64 ;  /* 0x000000406e006986 */ /* 0x0003e2000c10150c */
[----:B0-----:R-:W-:-:S05]  /*aae0*/  IADD3 R62, P6, R93, R6, RZ ;  /* 0x000000065d3e7210 */ /* 0x001fca0007fde0ff */
[----:B---3--:R-:W-:Y:S01]  /*aaf0*/  IMAD.X R63, R7, 0x1, R13, P6 ;  /* 0x00000001073f7824 */ /* 0x008fe200030e060d */
        /* <DEDUP_REMOVED lines=14> */
[----:B0-----:R-:W-:Y:S01]  /*abe0*/  IMAD.X R65, R7, 0x1, R13, P6 ;  /* 0x0000000107417824 */ /* 0x001fe200030e060d */
[----:B------:R-:W-:-:S04]  /*abf0*/  ISETP.GT.AND P6, PT, R10, 0x18, PT ;  /* 0x000000180a00780c */ /* 0x000fc80003fc4270 */
[----:B------:R-:W-:-:S13]  /*ac00*/  ISETP.GT.AND P6, PT, R0, 0x80, P6 ;  /* 0x000000800000780c */ /* 0x000fda00037c4270 */
[----:B------:R0:W-:Y:S01]  /*ac10*/  @P6 STG.E.U16 desc[UR12][R60.64], R68 ;  /* 0x000000443c006986 */ /* 0x0001e2000c10150c */
[----:B--2---:R-:W-:-:S05]  /*ac20*/  IADD3 R66, P6, R97, R6, RZ ;  /* 0x0000000661427210 */ /* 0x004fca0007fde0ff */
        /* <DEDUP_REMOVED lines=19> */
[----:B-1----:R-:W-:-:S05]  /*ad60*/  IADD3 R62, P6, R101, R6, RZ ;  /* 0x00000006653e7210 */ /* 0x002fca0007fde0ff */
[----:B------:R-:W-:Y:S01]  /*ad70*/  IMAD.X R63, R7, 0x1, R13, P6 ;  /* 0x00000001073f7824 */ /* 0x000fe200030e060d */
[----:B------:R-:W-:-:S04]  /*ad80*/  ISETP.GT.AND P6, PT, R10, 0x21, PT ;  /* 0x000000210a00780c */ /* 0x000fc80003fc4270 */
[----:B------:R-:W-:-:S13]  /*ad90*/  ISETP.GT.AND P6, PT, R0, 0x80, P6 ;  /* 0x000000800000780c */ /* 0x000fda00037c4270 */
[----:B------:R1:W-:Y:S01]  /*ada0*/  @P6 STG.E.U16 desc[UR12][R66.64], R73 ;  /* 0x0000004942006986 */ /* 0x0003e2000c10150c */
[----:B--2---:R-:W-:-:S05]  /*adb0*/  IADD3 R56, P6, R95, R16, RZ ;  /* 0x000000105f387210 */ /* 0x004fca0007fde0ff */
[----:B------:R-:W-:Y:S01]  /*adc0*/  IMAD.X R57, R17, 0x1, R13, P6 ;  /* 0x0000000111397824 */ /* 0x000fe200030e060d */
[----:B------:R-:W-:-:S04]  /*add0*/  ISETP.GT.AND P6, PT, R10, 0x20, PT ;  /* 0x000000200a00780c */ /* 0x000fc80003fc4270 */
[----:B------:R-:W-:-:S13]  /*ade0*/  ISETP.GT.AND P6, PT, R0, 0x88, P6 ;  /* 0x000000880000780c */ /* 0x000fda00037c4270 */
[----:B------:R2:W-:Y:S01]  /*adf0*/  @P6 STG.E.U16 desc[UR12][R56.64], R74 ;  /* 0x0000004a38006986 */ /* 0x0005e2000c10150c */
[----:B---3--:R-:W-:-:S05]  /*ae00*/  IADD3 R58, P6, R97, R16, RZ ;  /* 0x00000010613a7210 */ /* 0x008fca0007fde0ff */
[----:B------:R-:W-:Y:S01]  /*ae10*/  IMAD.X R59, R17, 0x1, R13, P6 ;  /* 0x00000001113b7824 */ /* 0x000fe200030e060d */
[----:B------:R-:W-:-:S04]  /*ae20*/  ISETP.GT.AND P6, PT, R10, 0x21, PT ;  /* 0x000000210a00780c */ /* 0x000fc80003fc4270 */
[----:B------:R-:W-:-:S13]  /*ae30*/  ISETP.GT.AND P6, PT, R0, 0x88, P6 ;  /* 0x000000880000780c */ /* 0x000fda00037c4270 */
[----:B------:R3:W-:Y:S01]  /*ae40*/  @P6 STG.E.U16 desc[UR12][R58.64], R75 ;  /* 0x0000004b3a006986 */ /* 0x0007e2000c10150c */
[----:B0-----:R-:W-:-:S05]  /*ae50*/  IADD3 R64, P6, R103, R6, RZ ;  /* 0x0000000667407210 */ /* 0x001fca0007fde0ff */
[----:B------:R-:W-:Y:S01]  /*ae60*/  IMAD.X R65, R7, 0x1, R13, P6 ;  /* 0x0000000107417824 */ /* 0x000fe200030e060d */
[----:B------:R-:W-:-:S13]  /*ae70*/  ISETP.GT.AND P6, PT, R0, 0x80, P5 ;  /* 0x000000800000780c */ /* 0x000fda0002fc4270 */
[----:B------:R0:W-:Y:S01]  /*ae80*/  @P6 STG.E.U16 desc[UR12][R60.64], R76 ;  /* 0x0000004c3c006986 */ /* 0x0001e2000c10150c */
[----:B-1----:R-:W-:-:S05]  /*ae90*/  IADD3 R66, P6, R105, R6, RZ ;  /* 0x0000000669427210 */ /* 0x002fca0007fde0ff */
[----:B------:R-:W-:Y:S01]  /*aea0*/  IMAD.X R67, R7, 0x1, R13, P6 ;  /* 0x0000000107437824 */ /* 0x000fe200030e060d */
[----:B------:R-:W-:-:S13]  /*aeb0*/  ISETP.GT.AND P6, PT, R0, 0x80, P4 ;  /* 0x000000800000780c */ /* 0x000fda00027c4270 */
[----:B------:R1:W-:Y:S01]  /*aec0*/  @P6 STG.E.U16 desc[UR12][R62.64], R77 ;  /* 0x0000004d3e006986 */ /* 0x0003e2000c10150c */
[----:B--2---:R-:W-:-:S05]  /*aed0*/  IADD3 R56, P6, R99, R16, RZ ;  /* 0x0000001063387210 */ /* 0x004fca0007fde0ff */
[----:B------:R-:W-:Y:S01]  /*aee0*/  IMAD.X R57, R17, 0x1, R13, P6 ;  /* 0x0000000111397824 */ /* 0x000fe200030e060d */
[----:B------:R-:W-:-:S13]  /*aef0*/  ISETP.GT.AND P6, PT, R0, 0x88, P5 ;  /* 0x000000880000780c */ /* 0x000fda0002fc4270 */
[----:B------:R2:W-:Y:S01]  /*af00*/  @P6 STG.E.U16 desc[UR12][R56.64], R78 ;  /* 0x0000004e38006986 */ /* 0x0005e2000c10150c */
[----:B---3--:R-:W-:-:S05]  /*af10*/  IADD3 R58, P6, R101, R16, RZ ;  /* 0x00000010653a7210 */ /* 0x008fca0007fde0ff */
[----:B------:R-:W-:Y:S01]  /*af20*/  IMAD.X R59, R17, 0x1, R13, P6 ;  /* 0x00000001113b7824 */ /* 0x000fe200030e060d */
[----:B------:R-:W-:-:S13]  /*af30*/  ISETP.GT.AND P6, PT, R0, 0x88, P4 ;  /* 0x000000880000780c */ /* 0x000fda00027c4270 */
[----:B------:R3:W-:Y:S01]  /*af40*/  @P6 STG.E.U16 desc[UR12][R58.64], R79 ;  /* 0x0000004f3a006986 */ /* 0x0007e2000c10150c */
[----:B0-----:R-:W-:-:S05]  /*af50*/  IADD3 R60, P6, R107, R6, RZ ;  /* 0x000000066b3c7210 */ /* 0x001fca0007fde0ff */
[----:B------:R-:W-:Y:S01]  /*af60*/  IMAD.X R61, R7, 0x1, R13, P6 ;  /* 0x00000001073d7824 */ /* 0x000fe200030e060d */
[----:B------:R-:W-:-:S13]  /*af70*/  ISETP.GT.AND P6, PT, R0, 0x80, P3 ;  /* 0x000000800000780c */ /* 0x000fda0001fc4270 */
[----:B------:R-:W-:Y:S01]  /*af80*/  @P6 STG.E.U16 desc[UR12][R64.64], R80 ;  /* 0x0000005040006986 */ /* 0x000fe2000c10150c */
[----:B-1----:R-:W-:-:S05]  /*af90*/  IADD3 R62, P6, R109, R6, RZ ;  /* 0x000000066d3e7210 */ /* 0x002fca0007fde0ff */
[----:B------:R-:W-:Y:S01]  /*afa0*/  IMAD.X R63, R7, 0x1, R13, P6 ;  /* 0x00000001073f7824 */ /* 0x000fe200030e060d */
[----:B------:R-:W-:-:S13]  /*afb0*/  ISETP.GT.AND P6, PT, R0, 0x80, P1 ;  /* 0x000000800000780c */ /* 0x000fda0000fc4270 */
[----:B------:R-:W-:Y:S01]  /*afc0*/  @P6 STG.E.U16 desc[UR12][R66.64], R81 ;  /* 0x0000005142006986 */ /* 0x000fe2000c10150c */
[----:B------:R-:W-:-:S05]  /*afd0*/  IADD3 R6, P6, R103, R16, RZ ;  /* 0x0000001067067210 */ /* 0x000fca0007fde0ff */
        /* <DEDUP_REMOVED lines=15> */
[----:B------:R-:W-:-:S05]  /*b0d0*/  IADD3 R16, P6, R2, R9, RZ ;  /* 0x0000000902107210 */ /* 0x000fca0007fde0ff */
        /* <DEDUP_REMOVED lines=9> */
[----:B------:R-:W-:-:S04]  /*b170*/  ISETP.GT.AND P6, PT, R10, RZ, PT ;  /* 0x000000ff0a00720c */ /* 0x000fc80003fc4270 */
[----:B------:R-:W-:-:S13]  /*b180*/  ISETP.GT.AND P6, PT, R0, 0xc0, P6 ;  /* 0x000000c00000780c */ /* 0x000fda00037c4270 */
[----:B------:R2:W-:Y:S01]  /*b190*/  @P6 STG.E.U16 desc[UR12][R16.64], R24 ;  /* 0x0000001810006986 */ /* 0x0005e2000c10150c */
[----:B0-----:R-:W-:-:S05]  /*b1a0*/  IADD3 R58, P6, R2, R23, RZ ;  /* 0x00000017023a7210 */ /* 0x001fca0007fde0ff */
[----:B------:R-:W-:Y:S01]  /*b1b0*/  IMAD.X R59, R3, 0x1, R13, P6 ;  /* 0x00000001033b7824 */ /* 0x000fe200030e060d */
[----:B------:R-:W-:-:S04]  /*b1c0*/  ISETP.GT.AND P6, PT, R10, 0x1, PT ;  /* 0x000000010a00780c */ /* 0x000fc80003fc4270 */
[----:B------:R-:W-:-:S13]  /*b1d0*/  ISETP.GT.AND P6, PT, R0, 0xc0, P6 ;  /* 0x000000c00000780c */ /* 0x000fda00037c4270 */
[----:B------:R-:W-:Y:S01]  /*b1e0*/  @P6 STG.E.U16 desc[UR12][R56.64], R25 ;  /* 0x0000001938006986 */ /* 0x000fe2000c10150c */
[----:B-1----:R-:W-:-:S05]  /*b1f0*/  IADD3 R6, P6, R4, R9, RZ ;  /* 0x0000000904067210 */ /* 0x002fca0007fde0ff */
[----:B------:R-:W-:Y:S01]  /*b200*/  IMAD.X R7, R5, 0x1, R13, P6 ;  /* 0x0000000105077824 */ /* 0x000fe200030e060d */
[----:B------:R-:W-:-:S04]  /*b210*/  ISETP.GT.AND P6, PT, R10, RZ, PT ;  /* 0x000000ff0a00720c */ /* 0x000fc80003fc4270 */
        /* <DEDUP_REMOVED lines=11> */
[----:B------:R-:W-:Y:S01]  /*b2d0*/  @P6 STG.E.U16 desc[UR12][R60.64], R28 ;  /* 0x0000001c3c006986 */ /* 0x000fe2000c10150c */
[----:B--2---:R-:W-:-:S05]  /*b2e0*/  IADD3 R16, P6, R2, R89, RZ ;  /* 0x0000005902107210 */ /* 0x004fca0007fde0ff */
[----:B------:R-:W-:Y:S01]  /*b2f0*/  IMAD.X R17, R3, 0x1, R13, P6 ;  /* 0x0000000103117824 */ /* 0x000fe200030e060d */
[----:B------:R-:W-:-:S04]  /*b300*/  ISETP.GT.AND P6, PT, R10, 0x9, PT ;  /* 0x000000090a00780c */ /* 0x000fc80003fc4270 */
[----:B------:R-:W-:-:S13]  /*b310*/  ISETP.GT.AND P6, PT, R0, 0xc0, P6 ;  /* 0x000000c00000780c */ /* 0x000fda00037c4270 */
[----:B------:R-:W-:Y:S01]  /*b320*/  @P6 STG.E.U16 desc[UR12][R58.64], R29 ;  /* 0x0000001d3a006986 */ /* 0x000fe2000c10150c */
        /* <DEDUP_REMOVED lines=34> */
[----:B------:R-:W-:Y:S01]  /*b550*/  @P6 STG.E.U16 desc[UR12][R20.64], R36 ;  /* 0x0000002414006986 */ /* 0x000fe2000c10150c */
[----:B---3--:R-:W-:-:S05]  /*b560*/  IADD3 R16, P6, R2, R97, RZ ;  /* 0x0000006102107210 */ /* 0x008fca0007fde0ff */
        /* <DEDUP_REMOVED lines=23> */
[----:B------:R-:W-:Y:S01]  /*b6e0*/  @P6 STG.E.U16 desc[UR12][R16.64], R41 ;  /* 0x0000002910006986 */ /* 0x000fe2000c10150c */
[----:B------:R-:W-:-:S04]  /*b6f0*/  ISETP.GT.AND P6, PT, R10, 0x20, PT ;  /* 0x000000200a00780c */ /* 0x000fc80003fc4270 */
[----:B------:R-:W-:-:S13]  /*b700*/  ISETP.GT.AND P6, PT, R0, 0xc8, P6 ;  /* 0x000000c80000780c */ /* 0x000fda00037c4270 */
[----:B------:R-:W-:Y:S01]  /*b710*/  @P6 STG.E.U16 desc[UR12][R18.64], R42 ;  /* 0x0000002a12006986 */ /* 0x000fe2000c10150c */
[----:B------:R-:W-:-:S04]  /*b720*/  ISETP.GT.AND P6, PT, R10, 0x21, PT ;  /* 0x000000210a00780c */ /* 0x000fc80003fc4270 */
[----:B------:R-:W-:-:S13]  /*b730*/  ISETP.GT.AND P6, PT, R0, 0xc8, P6 ;  /* 0x000000c80000780c */ /* 0x000fda00037c4270 */
[----:B------:R0:W-:Y:S01]  /*b740*/  @P6 STG.E.U16 desc[UR12][R6.64], R43 ;  /* 0x0000002b06006986 */ /* 0x0001e2000c10150c */
[----:B-1----:R-:W-:-:S05]  /*b750*/  IADD3 R8, P6, R2, R99, RZ ;  /* 0x0000006302087210 */ /* 0x002fca0007fde0ff */
[----:B------:R-:W-:Y:S01]  /*b760*/  IMAD.X R9, R3, 0x1, R13, P6 ;  /* 0x0000000103097824 */ /* 0x000fe200030e060d */
[C---:B------:R-:W-:Y:S02]  /*b770*/  ISETP.GT.AND P6, PT, R0.reuse, 0xc0, P5 ;  /* 0x000000c00000780c */ /* 0x040fe40002fc4270 */
[----:B------:R-:W-:-:S11]  /*b780*/  ISETP.GT.AND P5, PT, R0, 0xc8, P5 ;  /* 0x000000c80000780c */ /* 0x000fd60002fa4270 */
[----:B------:R1:W-:Y:S01]  /*b790*/  @P6 STG.E.U16 desc[UR12][R8.64], R44 ;  /* 0x0000002c08006986 */ /* 0x0003e2000c10150c */
[----:B--2---:R-:W-:-:S05]  /*b7a0*/  IADD3 R14, P6, R2, R101, RZ ;  /* 0x00000065020e7210 */ /* 0x004fca0007fde0ff */
[----:B------:R-:W-:Y:S01]  /*b7b0*/  IMAD.X R15, R3, 0x1, R13, P6 ;  /* 0x00000001030f7824 */ /* 0x000fe200030e060d */
[C---:B------:R-:W-:Y:S02]  /*b7c0*/  ISETP.GT.AND P6, PT, R0.reuse, 0xc0, P4 ;  /* 0x000000c00000780c */ /* 0x040fe400027c4270 */
[----:B------:R-:W-:-:S11]  /*b7d0*/  ISETP.GT.AND P4, PT, R0, 0xc8, P4 ;  /* 0x000000c80000780c */ /* 0x000fd60002784270 */
[----:B------:R2:W-:Y:S01]  /*b7e0*/  @P6 STG.E.U16 desc[UR12][R14.64], R45 ;  /* 0x0000002d0e006986 */ /* 0x0005e2000c10150c */
[----:B0-----:R-:W-:-:S05]  /*b7f0*/  IADD3 R6, P6, R4, R99, RZ ;  /* 0x0000006304067210 */ /* 0x001fca0007fde0ff */
[----:B------:R-:W-:Y:S01]  /*b800*/  IMAD.X R7, R5, 0x1, R13, P6 ;  /* 0x0000000105077824 */ /* 0x000fe200030e060d */
[----:B-1----:R-:W-:-:S04]  /*b810*/  IADD3 R8, P6, R4, R101, RZ ;  /* 0x0000006504087210 */ /* 0x002fc80007fde0ff */
[----:B------:R0:W-:Y:S01]  /*b820*/  @P5 STG.E.U16 desc[UR12][R6.64], R46 ;  /* 0x0000002e06005986 */ /* 0x0001e2000c10150c */
[----:B------:R-:W-:Y:S01]  /*b830*/  ISETP.GT.AND P5, PT, R0, 0xc0, P3 ;  /* 0x000000c00000780c */ /* 0x000fe20001fa4270 */
[--C-:B------:R-:W-:Y:S01]  /*b840*/  IMAD.X R9, R5, 0x1, R13.reuse, P6 ;  /* 0x0000000105097824 */ /* 0x100fe200030e060d */
[----:B--2---:R-:W-:Y:S02]  /*b850*/  IADD3 R14, P6, R2, R103, RZ ;  /* 0x00000067020e7210 */ /* 0x004fe40007fde0ff */
[C---:B------:R-:W-:Y:S02]  /*b860*/  ISETP.GT.AND P3, PT, R0.reuse, 0xc8, P3 ;  /* 0x000000c80000780c */ /* 0x040fe40001f64270 */
[----:B------:R1:W-:Y:S01]  /*b870*/  @P4 STG.E.U16 desc[UR12][R8.64], R47 ;  /* 0x0000002f08004986 */ /* 0x0003e2000c10150c */
[C---:B------:R-:W-:Y:S01]  /*b880*/  ISETP.GT.AND P4, PT, R0.reuse, 0xc0, P1 ;  /* 0x000000c00000780c */ /* 0x040fe20000f84270 */
[----:B------:R-:W-:Y:S01]  /*b890*/  IMAD.X R15, R3, 0x1, R13, P6 ;  /* 0x00000001030f7824 */ /* 0x000fe200030e060d */
[----:B------:R-:W-:-:S02]  /*b8a0*/  ISETP.GT.AND P1, PT, R0, 0xc8, P1 ;  /* 0x000000c80000780c */ /* 0x000fc40000f24270 */
[-C--:B0-----:R-:W-:Y:S02]  /*b8b0*/  IADD3 R6, P6, R2, R105.reuse, RZ ;  /* 0x0000006902067210 */ /* 0x081fe40007fde0ff */
[----:B------:R0:W-:Y:S03]  /*b8c0*/  @P5 STG.E.U16 desc[UR12][R14.64], R48 ;  /* 0x000000300e005986 */ /* 0x0001e6000c10150c */
[--C-:B------:R-:W-:Y:S01]  /*b8d0*/  IMAD.X R7, R3, 0x1, R13.reuse, P6 ;  /* 0x0000000103077824 */ /* 0x100fe200030e060d */
[C---:B------:R-:W-:Y:S02]  /*b8e0*/  IADD3 R10, P6, R4.reuse, R105, RZ ;  /* 0x00000069040a7210 */ /* 0x040fe40007fde0ff */
[----:B-1----:R-:W-:Y:S02]  /*b8f0*/  IADD3 R8, P5, R4, R103, RZ ;  /* 0x0000006704087210 */ /* 0x002fe40007fbe0ff */
[----:B------:R1:W-:Y:S01]  /*b900*/  @P4 STG.E.U16 desc[UR12][R6.64], R49 ;  /* 0x0000003106004986 */ /* 0x0003e2000c10150c */
[C-C-:B------:R-:W-:Y:S01]  /*b910*/  IMAD.X R11, R5.reuse, 0x1, R13.reuse, P6 ;  /* 0x00000001050b7824 */ /* 0x140fe200030e060d */
[C---:B------:R-:W-:Y:S01]  /*b920*/  ISETP.GT.AND P4, PT, R0.reuse, 0xc0, P2 ;  /* 0x000000c00000780c */ /* 0x040fe20001784270 */
[----:B------:R-:W-:Y:S01]  /*b930*/  IMAD.X R9, R5, 0x1, R13, P5 ;  /* 0x0000000105097824 */ /* 0x000fe200028e060d */
[----:B------:R-:W-:-:S02]  /*b940*/  ISETP.GT.AND P5, PT, R0, 0xc0, P0 ;  /* 0x000000c00000780c */ /* 0x000fc400007a4270 */
[C---:B------:R-:W-:Y:S02]  /*b950*/  ISETP.GT.AND P2, PT, R0.reuse, 0xc8, P2 ;  /* 0x000000c80000780c */ /* 0x040fe40001744270 */
[----:B------:R2:W-:Y:S01]  /*b960*/  @P3 STG.E.U16 desc[UR12][R8.64], R50 ;  /* 0x0000003208003986 */ /* 0x0005e2000c10150c */
[----:B------:R-:W-:Y:S02]  /*b970*/  ISETP.GT.AND P0, PT, R0, 0xc8, P0 ;  /* 0x000000c80000780c */ /* 0x000fe40000704270 */
[-C--:B0-----:R-:W-:Y:S01]  /*b980*/  IADD3 R14, P3, R4, R107.reuse, RZ ;  /* 0x0000006b040e7210 */ /* 0x081fe20007f7e0ff */
[----:B------:R2:W-:Y:S01]  /*b990*/  @P1 STG.E.U16 desc[UR12][R10.64], R51 ;  /* 0x000000330a001986 */ /* 0x0005e2000c10150c */
[C---:B-1----:R-:W-:Y:S02]  /*b9a0*/  IADD3 R6, P6, R2.reuse, R107, RZ ;  /* 0x0000006b02067210 */ /* 0x042fe40007fde0ff */
[----:B------:R-:W-:Y:S01]  /*b9b0*/  IADD3 R2, P1, R2, R109, RZ ;  /* 0x0000006d02027210 */ /* 0x000fe20007f3e0ff */
[----:B------:R-:W-:-:S02]  /*b9c0*/  IMAD.X R15, R5, 0x1, R13, P3 ;  /* 0x00000001050f7824 */ /* 0x000fc400018e060d */
[C-C-:B------:R-:W-:Y:S01]  /*b9d0*/  IMAD.X R7, R3.reuse, 0x1, R13.reuse, P6 ;  /* 0x0000000103077824 */ /* 0x140fe200030e060d */
[----:B------:R-:W-:Y:S01]  /*b9e0*/  IADD3 R12, P6, R4, R109, RZ ;  /* 0x0000006d040c7210 */ /* 0x000fe20007fde0ff */
[----:B------:R-:W-:-:S03]  /*b9f0*/  IMAD.X R3, R3, 0x1, R13, P1 ;  /* 0x0000000103037824 */ /* 0x000fc600008e060d */
[----:B------:R2:W-:Y:S04]  /*ba00*/  @P4 STG.E.U16 desc[UR12][R6.64], R52 ;  /* 0x0000003406004986 */ /* 0x0005e8000c10150c */
[----:B------:R2:W-:Y:S04]  /*ba10*/  @P5 STG.E.U16 desc[UR12][R2.64], R53 ;  /* 0x0000003502005986 */ /* 0x0005e8000c10150c */
[----:B------:R2:W-:Y:S01]  /*ba20*/  @P2 STG.E.U16 desc[UR12][R14.64], R54 ;  /* 0x000000360e002986 */ /* 0x0005e2000c10150c */
[----:B------:R-:W-:Y:S05]  /*ba30*/  @!P0 EXIT ;  /* 0x000000000000894d */ /* 0x000fea0003800000 */
[----:B------:R-:W-:Y:S01]  /*ba40*/  F2FP.BF16.F32.PACK_AB R55, RZ, R55 ;  /* 0x00000037ff37723e */ /* 0x000fe200000010ff */
[----:B------:R-:W-:-:S05]  /*ba50*/  IMAD.X R13, R5, 0x1, R13, P6 ;  /* 0x00000001050d7824 */ /* 0x000fca00030e060d */
[----:B------:R-:W-:Y:S01]  /*ba60*/  STG.E.U16 desc[UR12][R12.64], R55 ;  /* 0x000000370c007986 */ /* 0x000fe2000c10150c */
[----:B------:R-:W-:Y:S05]  /*ba70*/  EXIT ;  /* 0x000000000000794d */ /* 0x000fea0003800000 */
.L_x_10:
[----:B------:R-:W-:-:S13]  /*ba80*/  ISETP.NE.AND P0, PT, R6, RZ, PT ;  /* 0x000000ff0600720c */ /* 0x000fda0003f05270 */
[----:B------:R-:W-:Y:S05]  /*ba90*/  @P0 EXIT ;  /* 0x000000000000094d */ /* 0x000fea0003800000 */
[----:B------:R-:W-:-:S13]  /*baa0*/  ELECT P0, URZ, PT ;  /* 0x00000000003f782f */ /* 0x000fda0003800000 */
[----:B------:R-:W-:Y:S05]  /*bab0*/  @!P0 BRA `(.L_x_243) ;  /* 0x0000000400b08947 */ /* 0x000fea0003800000 */
[----:B------:R-:W-:-:S13]  /*bac0*/  ISETP.GE.AND P0, PT, R3, 0x1, PT ;  /* 0x000000010300780c */ /* 0x000fda0003f06270 */
[----:B------:R-:W-:Y:S05]  /*bad0*/  @!P0 BRA `(.L_x_243) ;  /* 0x0000000400a88947 */ /* 0x000fea0003800000 */
[----:B------:R-:W0:Y:S01]  /*bae0*/  S2R R6, SR_CTAID.X ;  /* 0x0000000000067919 */ /* 0x000e220000002500 */
[----:B------:R-:W-:Y:S01]  /*baf0*/  LOP3.LUT P0, RZ, R9, 0x1f, RZ, 0xc0, !PT ;  /* 0x0000001f09ff7812 */ /* 0x000fe2000780c0ff */
[----:B------:R-:W-:Y:S01]  /*bb00*/  ULDC UR4, c[0x0][0x384] ;  /* 0x0000e10000047ab9 */ /* 0x000fe20000000800 */
[C---:B------:R-:W-:Y:S01]  /*bb10*/  ISETP.NE.AND P1, PT, R0.reuse, RZ, PT ;  /* 0x000000ff0000720c */ /* 0x040fe20003f25270 */
[----:B-----5:R-:W1:Y:S01]  /*bb20*/  S2R R11, SR_CTAID.Y ;  /* 0x00000000000b7919 */ /* 0x020e620000002600 */
[----:B------:R-:W-:Y:S01]  /*bb30*/  ISETP.NE.OR P0, PT, R0, RZ, !P0 ;  /* 0x000000ff0000720c */ /* 0x000fe20004705670 */
[----:B------:R-:W-:Y:S01]  /*bb40*/  IMAD R4, R12, R13, RZ ;  /* 0x0000000d0c047224 */ /* 0x000fe200078e02ff */
[----:B------:R-:W-:Y:S01]  /*bb50*/  ULDC UR5, c[0x0][0x388] ;  /* 0x0000e20000057ab9 */ /* 0x000fe20000000800 */
[----:B------:R-:W-:Y:S01]  /*bb60*/  LOP3.LUT R20, R2, 0x2, RZ, 0xfc, !PT ;  /* 0x0000000202147812 */ /* 0x000fe200078efcff */
[----:B------:R-:W-:Y:S01]  /*bb70*/  IMAD.MOV.U32 R7, RZ, RZ, 0x1 ;  /* 0x00000001ff077424 */ /* 0x000fe200078e00ff */
[----:B------:R-:W-:Y:S01]  /*bb80*/  CS2R R8, SRZ ;  /* 0x0000000000087805 */ /* 0x000fe2000001ff00 */
[----:B------:R-:W-:-:S02]  /*bb90*/  IMAD.MOV.U32 R10, RZ, RZ, RZ ;  /* 0x000000ffff0a7224 */ /* 0x000fc400078e00ff */
[----:B------:R-:W-:Y:S02]  /*bba0*/  IMAD R4, R5, R4, 0x1 ;  /* 0x0000000105047424 */ /* 0x000fe400078e0204 */
[----:B0-----:R-:W-:Y:S02]  /*bbb0*/  IMAD.SHL.U32 R18, R6, 0x100, RZ ;  /* 0x0000010006127824 */ /* 0x001fe400078e00ff */
[----:B------:R-:W-:Y:S02]  /*bbc0*/  IMAD.MOV.U32 R6, RZ, RZ, RZ ;  /* 0x000000ffff067224 */ /* 0x000fe400078e00ff */
[----:B------:R-:W-:-:S04]  /*bbd0*/  IMAD.HI.U32 R0, R18, UR4, RZ ;  /* 0x0000000412007c27 */ /* 0x000fc8000f8e00ff */
[----:B-1----:R-:W-:Y:S01]  /*bbe0*/  IMAD.SHL.U32 R19, R11, 0x40, RZ ;  /* 0x000000400b137824 */ /* 0x002fe200078e00ff */
[----:B------:R-:W-:-:S07]  /*bbf0*/  SHF.R.U32.HI R0, RZ, UR5, R0 ;  /* 0x00000005ff007c19 */ /* 0x000fce0008011600 */
.L_x_247:
[----:B------:R-:W0:Y:S01]  /*bc00*/  S2R R12, SR_CgaCtaId ;  /* 0x00000000000c7919 */ /* 0x000e220000008800 */
[----:B------:R-:W-:-:S04]  /*bc10*/  MOV R11, 0x400 ;  /* 0x00000400000b7802 */ /* 0x000fc80000000f00 */
[----:B0-----:R-:W-:Y:S02]  /*bc20*/  LEA R21, R12, R11, 0x18 ;  /* 0x0000000b0c157211 */ /* 0x001fe400078ec0ff */
[----:B------:R-:W-:-:S03]  /*bc30*/  SHF.L.U32 R11, R7, 0x1f, RZ ;  /* 0x0000001f070b7819 */ /* 0x000fc600000006ff */
[----:B------:R-:W-:-:S07]  /*bc40*/  IMAD R12, R6, 0x8, R21 ;  /* 0x00000008060c7824 */ /* 0x000fce00078e0215 */
.L_x_244:
[----:B0-----:R0:W1:Y:S02]  /*bc50*/  SYNCS.PHASECHK.TRANS64.TRYWAIT P2, [R12+URZ+0x37058], R11 ;  /* 0x0370580b0c0075a7 */ /* 0x001064000804017f */
[----:B-1----:R-:W-:Y:S05]  /*bc60*/  @!P2 NANOSLEEP.SYNCS 0x989680 ;  /* 0x009896800000a95d */ /* 0x002fea0003900000 */
[----:B------:R-:W1:Y:S02]  /*bc70*/  @!P2 SYNCS.PHASECHK.TRANS64 P2, [R12+URZ+0x37058], R11 ;  /* 0x0370580b0c00a5a7 */ /* 0x000e64000804007f */
[----:B-1----:R-:W-:Y:S05]  /*bc80*/  @!P2 BRA `(.L_x_244) ;  /* 0xfffffffc00f0a947 */ /* 0x002fea000383ffff */
[----:B0-----:R-:W0:Y:S02]  /*bc90*/  @!P1 LDC R11, c[0x0][0x500] ;  /* 0x00014000ff0b9b82 */ /* 0x001e240000000800 */
[----:B0-----:R0:W-:Y:S02]  /*bca0*/  @!P1 SYNCS.ARRIVE.TRANS64 RZ, [R12+URZ+0x37000], R11 ;  /* 0x0370000b0cff99a7 */ /* 0x0011e4000800003f */
[----:B0-----:R-:W-:-:S04]  /*bcb0*/  PRMT R11, R20, 0x9910, RZ ;  /* 0x00009910140b7816 */ /* 0x001fc800000000ff */
[----:B------:R-:W-:-:S13]  /*bcc0*/  ISETP.NE.AND P2, PT, R11, 0x2, PT ;  /* 0x000000020b00780c */ /* 0x000fda0003f45270 */
[----:B------:R-:W-:Y:S05]  /*bcd0*/  @P2 BRA `(.L_x_245) ;  /* 0x0000000000042947 */ /* 0x000fea0003800000 */
[----:B------:R-:W-:Y:S01]  /*bce0*/  BPT.TRAP 0x1 ;  /* 0x000000040000795c */ /* 0x000fe20000300000 */
.L_x_245:
[----:B------:R-:W-:Y:S05]  /*bcf0*/  @P0 BRA `(.L_x_246) ;  /* 0x0000000000040947 */ /* 0x000fea0003800000 */
[----:B------:R-:W-:Y:S01]  /*bd00*/  BPT.TRAP 0x1 ;  /* 0x000000040000795c */ /* 0x000fe20000300000 */
.L_x_246:
[----:B------:R-:W0:Y:S01]  /*bd10*/  LDC R13, c[0x0][0x380] ;  /* 0x0000e000ff0d7b82 */ /* 0x000e220000000800 */
[----:B------:R-:W-:Y:S01]  /*bd20*/  R2UR UR4, R0 ;  /* 0x00000000000472ca */ /* 0x000fe200000e0000 */
[----:B------:R-:W-:Y:S01]  /*bd30*/  ULDC UR20, c[0x0][0x38c] ;  /* 0x0000e30000147ab9 */ /* 0x000fe20000000800 */
[----:B------:R-:W-:Y:S01]  /*bd40*/  R2UR UR5, R18 ;  /* 0x00000000120572ca */ /* 0x000fe200000e0000 */
[----:B------:R-:W-:Y:S01]  /*bd50*/  UISETP.NE.AND UP0, UPT, UR20, 0x1, UPT ;  /* 0x000000011400788c */ /* 0x000fe2000bf05270 */
[----:B------:R-:W-:Y:S01]  /*bd60*/  R2UR UR17, R12 ;  /* 0x000000000c1172ca */ /* 0x000fe200000e0000 */
[C---:B------:R-:W-:Y:S01]  /*bd70*/  VIADD R12, R10.reuse, 0x1 ;  /* 0x000000010a0c7836 */ /* 0x040fe20000000000 */
[----:B------:R-:W-:Y:S01]  /*bd80*/  R2UR UR18, R10 ;  /* 0x000000000a1272ca */ /* 0x000fe200000e0000 */
[----:B---3--:R-:W1:Y:S01]  /*bd90*/  LDC.64 R14, c[0x0][0x3b8] ;  /* 0x0000ee00ff0e7b82 */ /* 0x008e620000000a00 */
[----:B------:R-:W-:Y:S01]  /*bda0*/  R2UR UR9, R21 ;  /* 0x00000000150972ca */ /* 0x000fe200000e0000 */
[----:B------:R-:W-:Y:S01]  /*bdb0*/  VIADD R4, R4, 0xffffffff ;  /* 0xffffffff04047836 */ /* 0x000fe20000000000 */
[----:B------:R-:W-:Y:S01]  /*bdc0*/  R2UR UR16, R6 ;  /* 0x00000000061072ca */ /* 0x000fe200000e0000 */
[----:B------:R-:W-:Y:S01]  /*bdd0*/  ULDC.64 UR24, c[0x0][0x198] ;  /* 0x0000660000187ab9 */ /* 0x000fe20000000a00 */
[----:B------:R-:W-:Y:S01]  /*bde0*/  R2UR UR12, R9 ;  /* 0x00000000090c72ca */ /* 0x000fe200000e0000 */
[----:B------:R-:W-:Y:S01]  /*bdf0*/  ULDC.64 UR14, c[0x0][0x3b0] ;  /* 0x0000ec00000e7ab9 */ /* 0x000fe20000000a00 */
[----:B------:R-:W-:Y:S01]  /*be00*/  @UP0 ULDC.64 UR10, c[0x0][0x390] ;  /* 0x0000e400000a0ab9 */ /* 0x000fe20000000a00 */
[----:B------:R-:W1:Y:S01]  /*be10*/  LDC.64 R16, c[0x0][0x3d8] ;  /* 0x0000f600ff107b82 */ /* 0x000e620000000a00 */
[----:B------:R-:W-:Y:S01]  /*be20*/  R2UR UR13, R8 ;  /* 0x00000000080d72ca */ /* 0x000fe200000e0000 */
[----:B------:R-:W-:Y:S01]  /*be30*/  ULDC.64 UR22, c[0x0][0x3d0] ;  /* 0x0000f40000167ab9 */ /* 0x000fe20000000a00 */
[----:B------:R-:W-:Y:S01]  /*be40*/  ISETP.GT.AND P5, PT, R4, 0x1, PT ;  /* 0x000000010400780c */ /* 0x000fe20003fa4270 */
[----:B------:R-:W-:-:S02]  /*be50*/  USHF.L.U32 UR18, UR18, 0x5, URZ ;  /* 0x0000000512127899 */ /* 0x000fc4000800063f */
[----:B------:R-:W-:Y:S01]  /*be60*/  UIADD3 UR17, UR17, 0x37000, URZ ;  /* 0x0003700011117890 */ /* 0x000fe2000fffe03f */
[----:B0-----:R-:W-:Y:S01]  /*be70*/  ISETP.NE.AND P2, PT, R13, 0x1, PT ;  /* 0x000000010d00780c */ /* 0x001fe20003f45270 */
[----:B------:R-:W-:Y:S01]  /*be80*/  ULEA UR16, UR16, UR9, 0xe ;  /* 0x0000000910107291 */ /* 0x000fe2000f8e703f */
[----:B------:R-:W-:Y:S01]  /*be90*/  UMOV UR26, 0x0 ;  /* 0x00000000001a7882 */ /* 0x000fe20000000000 */
[----:B------:R-:W-:-:S03]  /*bea0*/  UMOV UR27, 0x10000000 ;  /* 0x10000000001b7882 */ /* 0x000fc60000000000 */
[----:B------:R-:W-:-:S07]  /*beb0*/  UMOV UR9, UR17 ;  /* 0x0000001100097c82 */ /* 0x000fce0008000000 */
[----:B------:R-:W-:Y:S01]  /*bec0*/  @P2 IMAD.U32 R11, RZ, RZ, UR4 ;  /* 0x00000004ff0b2e24 */ /* 0x000fe2000f8e00ff */
[----:B------:R-:W-:Y:S01]  /*bed0*/  UIADD3 UR4, UP1, UR24, 0xf0, URZ ;  /* 0x000000f018047890 */ /* 0x000fe2000ff3e03f */
[----:B-1----:R-:W-:Y:S01]  /*bee0*/  IMAD R10, R8, R15, R17 ;  /* 0x0000000f080a7224 */ /* 0x002fe200078e0211 */
[----:B------:R-:W-:Y:S02]  /*bef0*/  UIADD3 UR24, UP2, UR24, 0x1f0, URZ ;  /* 0x000001f018187890 */ /* 0x000fe4000ff5e03f */
[----:B------:R-:W-:Y:S01]  /*bf00*/  @P2 R2UR UR5, R11 ;  /* 0x000000000b0522ca */ /* 0x000fe200000e0000 */
[----:B------:R-:W-:Y:S01]  /*bf10*/  IMAD R11, R6, 0x1000, R21 ;  /* 0x00001000060b7824 */ /* 0x000fe200078e0215 */
[----:B------:R-:W-:Y:S01]  /*bf20*/  ISETP.NE.AND P2, PT, R12, R5, PT ;  /* 0x000000050c00720c */ /* 0x000fe20003f45270 */
[----:B------:R-:W-:-:S03]  /*bf30*/  VIADD R6, R6, 0x1 ;  /* 0x0000000106067836 */ /* 0x000fc60000000000 */
[----:B------:R-:W-:Y:S01]  /*bf40*/  R2UR UR8, R11 ;  /* 0x000000000b0872ca */ /* 0x000fe200000e0000 */
[----:B------:R-:W-:Y:S01]  /*bf50*/  IMAD R11, R9, R14, R16 ;  /* 0x0000000e090b7224 */ /* 0x000fe200078e0210 */
[C---:B------:R-:W-:Y:S01]  /*bf60*/  ISETP.NE.AND P4, PT, R6.reuse, 0xb, PT ;  /* 0x0000000b0600780c */ /* 0x040fe20003f85270 */
[----:B------:R-:W0:Y:S03]  /*bf70*/  LDC R14, c[0x0][0x3c8] ;  /* 0x0000f200ff0e7b82 */ /* 0x000e260000000800 */
[----:B------:R-:W-:Y:S01]  /*bf80*/  PRMT R10, R11, 0x40, R10 ;  /* 0x000000400b0a7816 */ /* 0x000fe2000000000a */
[----:B------:R-:W-:Y:S01]  /*bf90*/  UIADD3 UR6, -UR5, URZ, URZ ;  /* 0x0000003f05067290 */ /* 0x000fe2000fffe13f */
[----:B------:R-:W-:Y:S01]  /*bfa0*/  VIADD R11, R9, 0x1 ;  /* 0x00000001090b7836 */ /* 0x000fe20000000000 */
[----:B------:R-:W-:Y:S01]  /*bfb0*/  UMOV UR21, UR5 ;  /* 0x0000000500157c82 */ /* 0x000fe20008000000 */
[----:B------:R-:W-:Y:S01]  /*bfc0*/  @P2 IMAD.MOV R11, RZ, RZ, R9 ;  /* 0x000000ffff0b2224 */ /* 0x000fe200078e0209 */
[----:B------:R-:W-:-:S02]  /*bfd0*/  SEL R6, R6, RZ, P4 ;  /* 0x000000ff06067207 */ /* 0x000fc40002000000 */
[----:B------:R-:W-:Y:S01]  /*bfe0*/  IMAD R13, R13, UR6, R18 ;  /* 0x000000060d0d7c24 */ /* 0x000fe2000f8e0212 */
[----:B------:R-:W-:Y:S01]  /*bff0*/  UIMAD.WIDE.U32 UR6, UR5, UR10, URZ ;  /* 0x0000000a050672a5 */ /* 0x000fe2000f8e003f */
[----:B------:R-:W-:Y:S01]  /*c000*/  R2UR UR10, R19 ;  /* 0x00000000130a72ca */ /* 0x000fe200000e0000 */
[----:B------:R-:W-:Y:S02]  /*c010*/  UIADD3 UR8, UR8, 0x2c000, URZ ;  /* 0x0002c00008087890 */ /* 0x000fe4000fffe03f */
[----:B------:R-:W-:Y:S01]  /*c020*/  @UP0 USHF.R.U32.HI UR21, URZ, UR11, UR7 ;  /* 0x0000000b3f150299 */ /* 0x000fe20008011607 */
[----:B------:R-:W-:Y:S01]  /*c030*/  R2UR UR19, R13 ;  /* 0x000000000d1372ca */ /* 0x000fe200000e0000 */
[----:B------:R-:W-:Y:S01]  /*c040*/  VIADD R13, R8, 0x1 ;  /* 0x00000001080d7836 */ /* 0x000fe20000000000 */
[----:B------:R-:W-:Y:S01]  /*c050*/  R2UR UR7, R10 ;  /* 0x000000000a0772ca */ /* 0x000fe200000e0000 */
[----:B------:R-:W-:Y:S01]  /*c060*/  UIADD3 UR6, -UR21, URZ, URZ ;  /* 0x0000003f15067290 */ /* 0x000fe2000fffe13f */
[----:B------:R-:W-:Y:S01]  /*c070*/  SEL R10, RZ, 0x1, P4 ;  /* 0x00000001ff0a7807 */ /* 0x000fe20002000000 */
[----:B------:R-:W-:-:S02]  /*c080*/  UMOV UR11, UR18 ;  /* 0x00000012000b7c82 */ /* 0x000fc40008000000 */
[----:B------:R-:W-:Y:S01]  /*c090*/  UIMAD UR20, UR20, UR6, UR5 ;  /* 0x00000006141472a4 */ /* 0x000fe2000f8e0205 */
[----:B0-----:R-:W-:Y:S01]  /*c0a0*/  ISETP.NE.AND P3, PT, R11, R14, PT ;  /* 0x0000000e0b00720c */ /* 0x001fe20003f65270 */
[----:B------:R-:W-:Y:S01]  /*c0b0*/  UIADD3.X UR5, URZ, UR25, URZ, UP1, !UPT ;  /* 0x000000193f057290 */ /* 0x000fe20008ffe43f */
[----:B------:R-:W-:Y:S01]  /*c0c0*/  LOP3.LUT R7, R7, R10, RZ, 0x3c, !PT ;  /* 0x0000000a07077212 */ /* 0x000fe200078e3cff */
[----:B------:R-:W-:Y:S01]  /*c0d0*/  UIMAD UR20, UR20, UR15, UR23 ;  /* 0x0000000f141472a4 */ /* 0x000fe2000f8e0217 */
[----:B------:R-:W-:Y:S01]  /*c0e0*/  SEL R10, R12, RZ, P2 ;  /* 0x000000ff0c0a7207 */ /* 0x000fe20001000000 */
[----:B------:R-:W-:Y:S01]  /*c0f0*/  UIMAD UR19, UR19, UR14, UR22 ;  /* 0x0000000e131372a4 */ /* 0x000fe2000f8e0216 */
[----:B------:R-:W-:Y:S01]  /*c100*/  SEL R9, R11, RZ, P3 ;  /* 0x000000ff0b097207 */ /* 0x000fe20001800000 */
[----:B------:R-:W-:Y:S02]  /*c110*/  UPRMT UR6, UR7, 0x5410, URZ ;  /* 0x0000541007067896 */ /* 0x000fe4000800003f */
[----:B------:R-:W-:-:S04]  /*c120*/  UIADD3.X UR25, URZ, UR25, URZ, UP2, !UPT ;  /* 0x000000193f197290 */ /* 0x000fc800097fe43f */
[----:B------:R-:W-:-:S03]  /*c130*/  @P3 IMAD.MOV R13, RZ, RZ, R8 ;  /* 0x000000ffff0d3224 */ /* 0x000fc600078e0208 */
[----:B------:R0:W-:Y:S01]  /*c140*/  UTMALDG.4D.IM2COL [UR16], [UR4], UR6 ;  /* 0x00000010040073b4 */ /* 0x0001e20008058006 */
[----:B------:R-:W-:Y:S01]  /*c150*/  IMAD.MOV.U32 R8, RZ, RZ, R13 ;  /* 0x000000ffff087224 */ /* 0x000fe200078e000d */
[----:B------:R0:W-:Y:S02]  /*c160*/  UTMALDG.4D [UR8], [UR24], desc[UR26] ;  /* 0x00001a08180075b4 */ /* 0x0001e40008019000 */
[----:B0-----:R-:W-:Y:S05]  /*c170*/  @P5 BRA `(.L_x_247) ;  /* 0xfffffff800a05947 */ /* 0x001fea000383ffff */
.L_x_243:
[----:B------:R-:W-:Y:S01]  /*c180*/  ISETP.GE.U32.AND P2, PT, R3, 0xb, PT ;  /* 0x0000000b0300780c */ /* 0x000fe20003f46070 */
[----:B------:R-:W-:Y:S05]  /*c190*/  WARPSYNC.ALL ;  /* 0x0000000000007948 */ /* 0x000fea0003800000 */
[----:B------:R-:W-:-:S07]  /*c1a0*/  ELECT P1, URZ, PT ;  /* 0x00000000003f782f */ /* 0x000fce0003820000 */
[----:B------:R-:W-:-:S05]  /*c1b0*/  @P2 IMAD.WIDE.U32 R4, R3, -0x45d1745d, RZ ;  /* 0xba2e8ba303042825 */ /* 0x000fca00078e00ff */
[----:B------:R-:W-:-:S04]  /*c1c0*/  @P2 SHF.R.U32.HI R0, RZ, 0x3, R5 ;  /* 0x00000003ff002819 */ /* 0x000fc80000011605 */
[----:B------:R-:W-:-:S04]  /*c1d0*/  @P2 LOP3.LUT R0, R0, 0x1, RZ, 0xc0, !PT ;  /* 0x0000000100002812 */ /* 0x000fc800078ec0ff */
[----:B------:R-:W-:Y:S01]  /*c1e0*/  @P2 ISETP.NE.U32.AND P0, PT, R0, 0x1, PT ;  /* 0x000000010000280c */ /* 0x000fe20003f05070 */
[----:B------:R-:W-:-:S12]  /*c1f0*/  @!P1 EXIT ;  /* 0x000000000000994d */ /* 0x000fd80003800000 */
[----:B------:R-:W-:Y:S01]  /*c200*/  LOP3.LUT R2, R2, 0x2, RZ, 0xfc, !PT ;  /* 0x0000000202027812 */ /* 0x000fe200078efcff */
[----:B------:R-:W-:Y:S01]  /*c210*/  IMAD.MOV.U32 R0, RZ, RZ, 0x1 ;  /* 0x00000001ff007424 */ /* 0x000fe200078e00ff */
[----:B------:R-:W-:Y:S02]  /*c220*/  @P2 ISETP.NE.U32.AND.EX P0, PT, RZ, RZ, PT, P0 ;  /* 0x000000ffff00220c */ /* 0x000fe40003f05100 */
[----:B------:R-:W-:Y:S02]  /*c230*/  ISETP.NE.AND P1, PT, R2, 0x3, PT ;  /* 0x000000030200780c */ /* 0x000fe40003f25270 */
[----:B------:R-:W-:-:S11]  /*c240*/  @P2 SEL R0, RZ, 0x1, !P0 ;  /* 0x00000001ff002807 */ /* 0x000fd60004000000 */
[----:B------:R-:W-:Y:S05]  /*c250*/  @!P1 BRA `(.L_x_248) ;  /* 0x0000000000049947 */ /* 0x000fea0003800000 */
[----:B------:R-:W-:Y:S01]  /*c260*/  BPT.TRAP 0x1 ;  /* 0x000000040000795c */ /* 0x000fe20000300000 */
.L_x_248:
[----:B------:R-:W0:Y:S01]  /*c270*/  S2R R7, SR_CgaCtaId ;  /* 0x0000000000077919 */ /* 0x000e220000008800 */
[----:B------:R-:W-:Y:S01]  /*c280*/  IMAD.WIDE.U32 R4, R3, -0x45d1745d, RZ ;  /* 0xba2e8ba303047825 */ /* 0x000fe200078e00ff */
[----:B------:R-:W-:-:S04]  /*c290*/  MOV R2, 0x400 ;  /* 0x0000040000027802 */ /* 0x000fc80000000f00 */
[----:B------:R-:W-:Y:S02]  /*c2a0*/  SHF.R.U32.HI R4, RZ, 0x3, R5 ;  /* 0x00000003ff047819 */ /* 0x000fe40000011605 */
[----:B------:R-:W-:-:S03]  /*c2b0*/  SHF.L.U32 R5, R0, 0x1f, RZ ;  /* 0x0000001f00057819 */ /* 0x000fc600000006ff */
[----:B------:R-:W-:Y:S01]  /*c2c0*/  IMAD R3, R4, -0xb, R3 ;  /* 0xfffffff504037824 */ /* 0x000fe200078e0203 */
[----:B0-----:R-:W-:-:S05]  /*c2d0*/  LEA R2, R7, R2, 0x18 ;  /* 0x0000000207027211 */ /* 0x001fca00078ec0ff */
[----:B------:R-:W-:-:S04]  /*c2e0*/  VIADD R2, R2, 0x37058 ;  /* 0x0003705802027836 */ /* 0x000fc80000000000 */
[----:B------:R-:W-:-:S07]  /*c2f0*/  IMAD R4, R3, 0x8, R2 ;  /* 0x0000000803047824 */ /* 0x000fce00078e0202 */
.L_x_249:
[----:B0-----:R0:W1:Y:S02]  /*c300*/  SYNCS.PHASECHK.TRANS64.TRYWAIT P0, [R4+URZ], R5 ;  /* 0x00000005040075a7 */ /* 0x001064000800017f */
[----:B-1----:R-:W-:Y:S05]  /*c310*/  @!P0 NANOSLEEP.SYNCS 0x989680 ;  /* 0x009896800000895d */ /* 0x002fea0003900000 */
[----:B------:R-:W1:Y:S02]  /*c320*/  @!P0 SYNCS.PHASECHK.TRANS64 P0, [R4+URZ], R5 ;  /* 0x00000005040085a7 */ /* 0x000e64000800007f */
[----:B-1----:R-:W-:Y:S05]  /*c330*/  @!P0 BRA `(.L_x_249) ;  /* 0xfffffffc00f08947 */ /* 0x002fea000383ffff */
[----:B------:R-:W-:-:S05]  /*c340*/  VIADD R3, R3, 0x1 ;  /* 0x0000000103037836 */ /* 0x000fca0000000000 */
[----:B------:R-:W-:-:S04]  /*c350*/  ISETP.NE.AND P0, PT, R3, 0xb, PT ;  /* 0x0000000b0300780c */ /* 0x000fc80003f05270 */
[----:B0-----:R-:W-:Y:S02]  /*c360*/  SEL R5, RZ, 0x1, P0 ;  /* 0x00000001ff057807 */ /* 0x001fe40000000000 */
[----:B------:R-:W-:Y:S02]  /*c370*/  SEL R3, R3, RZ, P0 ;  /* 0x000000ff03037207 */ /* 0x000fe40000000000 */
[----:B------:R-:W-:-:S03]  /*c380*/  LOP3.LUT R7, R0, R5, RZ, 0x3c, !PT ;  /* 0x0000000500077212 */ /* 0x000fc600078e3cff */
[----:B------:R-:W-:Y:S01]  /*c390*/  IMAD R0, R3, 0x8, R2 ;  /* 0x0000000803007824 */ /* 0x000fe200078e0202 */
[----:B------:R-:W-:-:S07]  /*c3a0*/  SHF.L.U32 R5, R7, 0x1f, RZ ;  /* 0x0000001f07057819 */ /* 0x000fce00000006ff */
.L_x_250:
        /* <DEDUP_REMOVED lines=11> */
.L_x_251:
        /* <DEDUP_REMOVED lines=11> */
.L_x_252:
        /* <DEDUP_REMOVED lines=11> */
.L_x_253:
        /* <DEDUP_REMOVED lines=11> */
.L_x_254:
        /* <DEDUP_REMOVED lines=11> */
.L_x_255:
        /* <DEDUP_REMOVED lines=11> */
.L_x_256:
        /* <DEDUP_REMOVED lines=11> */
.L_x_257:
        /* <DEDUP_REMOVED lines=11> */
.L_x_258:
        /* <DEDUP_REMOVED lines=11> */
.L_x_259:
[----:B0-----:R0:W1:Y:S02]  /*c9e0*/  SYNCS.PHASECHK.TRANS64.TRYWAIT P0, [R3+URZ], R0 ;  /* 0x00000000030075a7 */ /* 0x001064000800017f */
[----:B-1----:R-:W-:Y:S05]  /*c9f0*/  @!P0 NANOSLEEP.SYNCS 0x989680 ;  /* 0x009896800000895d */ /* 0x002fea0003900000 */
[----:B------:R-:W1:Y:S02]  /*ca00*/  @!P0 SYNCS.PHASECHK.TRANS64 P0, [R3+URZ], R0 ;  /* 0x00000000030085a7 */ /* 0x000e64000800007f */
[----:B-1----:R-:W-:Y:S05]  /*ca10*/  @P0 EXIT ;  /* 0x000000000000094d */ /* 0x002fea0003800000 */
[----:B------:R-:W-:Y:S05]  /*ca20*/  BRA `(.L_x_259) ;  /* 0xfffffffc00ec7947 */ /* 0x000fea000383ffff */
.L_x_260:
[----:B------:R-:W-:-:S00]  /*ca30*/  BRA `(.L_x_260) ;  /* 0xfffffffc00fc7947 */ /* 0x000fc0000383ffff */
[----:B------:R-:W-:-:S00]  /*ca40*/  NOP ;  /* 0x0000000000007918 */ /* 0x000fc00000000000 */
        /* <DEDUP_REMOVED lines=11> */
.L_x_261:


//--------------------- .nv.shared._ZN7cutlass13device_kernelINS_4conv6kernel13ConvUniversalINS1_16ConvProblemShapeILNS1_8OperatorE1ELi2EEENS1_10collective14CollectiveConvINS1_46MainloopSm90TmaGmmaWarpSpecializedImplicitGemmILS5_1ELi11ELi2EN4cute5tupleIJNSA_1CILi1EEESD_SD_EEENS1_36KernelImplicitTmaWarpSpecializedSm90ELi1EEENSB_IJNSC_ILi256EEENSC_ILi64EEENSB_IJNSC_ILi32EEEEEEEEENS_10bfloat16_tESM_NSA_8TiledMMAINSA_8MMA_AtomIJNSA_4SM904GMMA27MMA_64x64x16_F32BF16BF16_SSILNSQ_5MajorE0ELSS_1ELNSQ_7ScaleInE1ELST_1EEEEEENSA_6LayoutISE_NSB_IJNSC_ILi0EEESX_SX_EEEEENSB_IJNSA_10UnderscoreES10_S10_EEEEENS7_6detail26Sm90ImplicitGemmTileTraitsINSA_20SM90_TMA_LOAD_IM2COLENSA_14ComposedLayoutINSA_7SwizzleILi2ELi4ELi3EEENSA_18smem_ptr_flag_bitsILi16EEENSW_INSB_IJNSB_IJNSC_ILi8EEESJ_EEENSB_IJSJ_SD_EEENSB_IJSD_NSC_ILi11EEEEEEEEENSB_IJNSB_IJSJ_SH_EEENSB_IJSD_SX_EEENSB_IJSX_NSC_ILi8192EEEEEEEEEEEEEvEENS14_INSA_13SM90_TMA_LOADENS16_INS17_ILi3ELi4ELi3EEES1A_NSW_INSB_IJNSB_IJSI_SD_EEENSB_IJS1B_NSC_ILi4EEEEEES1F_EEENSB_IJS1I_NSB_IJSI_NSC_ILi512EEEEEENSB_IJSX_NSC_ILi2048EEEEEEEEEEEEEvEEEENS_8epilogue10collective6detail29Sm90TmaWarpSpecializedAdapterINS25_15DefaultEpilogueISM_NSB_IJNSB_IJlllEEESD_SX_EEES2A_NS24_6thread17LinearCombinationISM_Li1EffLNS2B_9ScaleType4KindE0ELNS_15FloatRoundStyleE2ESM_EENS_4gemm15EpilogueDefaultEEEEEvvEEEEvNT_6ParamsE --------------------------
	.section	.nv.shared._ZN7cutlass13device_kernelINS_4conv6kernel13ConvUniversalINS1_16ConvProblemShapeILNS1_8OperatorE1ELi2EEENS1_10collective14CollectiveConvINS1_46MainloopSm90TmaGmmaWarpSpecializedImplicitGemmILS5_1ELi11ELi2EN4cute5tupleIJNSA_1CILi1EEESD_SD_EEENS1_36KernelImplicitTmaWarpSpecializedSm90ELi1EEENSB_IJNSC_ILi256EEENSC_ILi64EEENSB_IJNSC_ILi32EEEEEEEEENS_10bfloat16_tESM_NSA_8TiledMMAINSA_8MMA_AtomIJNSA_4SM904GMMA27MMA_64x64x16_F32BF16BF16_SSILNSQ_5MajorE0ELSS_1ELNSQ_7ScaleInE1ELST_1EEEEEENSA_6LayoutISE_NSB_IJNSC_ILi0EEESX_SX_EEEEENSB_IJNSA_10UnderscoreES10_S10_EEEEENS7_6detail26Sm90ImplicitGemmTileTraitsINSA_20SM90_TMA_LOAD_IM2COLENSA_14ComposedLayoutINSA_7SwizzleILi2ELi4ELi3EEENSA_18smem_ptr_flag_bitsILi16EEENSW_INSB_IJNSB_IJNSC_ILi8EEESJ_EEENSB_IJSJ_SD_EEENSB_IJSD_NSC_ILi11EEEEEEEEENSB_IJNSB_IJSJ_SH_EEENSB_IJSD_SX_EEENSB_IJSX_NSC_ILi8192EEEEEEEEEEEEEvEENS14_INSA_13SM90_TMA_LOADENS16_INS17_ILi3ELi4ELi3EEES1A_NSW_INSB_IJNSB_IJSI_SD_EEENSB_IJS1B_NSC_ILi4EEEEEES1F_EEENSB_IJS1I_NSB_IJSI_NSC_ILi512EEEEEENSB_IJSX_NSC_ILi2048EEEEEEEEEEEEEvEEEENS_8epilogue10collective6detail29Sm90TmaWarpSpecializedAdapterINS25_15DefaultEpilogueISM_NSB_IJNSB_IJlllEEESD_SX_EEES2A_NS24_6thread17LinearCombinationISM_Li1EffLNS2B_9ScaleType4KindE0ELNS_15FloatRoundStyleE2ESM_EENS_4gemm15EpilogueDefaultEEEEEvvEEEEvNT_6ParamsE,"aw",@nobits
	.sectionflags	@""
	.align	16
	.zero		1024


//--------------------- .nv.shared.reserved.0     --------------------------
	.section	.nv.shared.reserved.0,"aw",@nobits
	.weak		__nv_reservedSMEM_offset_0_alias
	.size		__nv_reservedSMEM_offset_0_alias, 0, 0
	.other		__nv_reservedSMEM_offset_0_alias,@"STO_CUDA_RESERVED_SHARED STV_DEFAULT"
__nv_reservedSMEM_offset_0_alias:
	.zero		0


//--------------------- .nv.global                --------------------------
	.section	.nv.global,"aw",@nobits
.nv.global:
	.type		_ZN39_INTERNAL_2c4df5b6_4_k_cu_3f73093c_27874cute1_E,@object
	.size		_ZN39_INTERNAL_2c4df5b6_4_k_cu_3f73093c_27874cute1_E,(_ZN39_INTERNAL_2c4df5b6_4_k_cu_3f73093c_27874cuda3std3__45__cpo6cbeginE - _ZN39_INTERNAL_2c4df5b6_4_k_cu_3f73093c_27874cute1_E)
_ZN39_INTERNAL_2c4df5b6_4_k_cu_3f73093c_27874cute1_E:
	.zero		1
	.type		_ZN39_INTERNAL_2c4df5b6_4_k_cu_3f73093c_27874cuda3std3__45__cpo6cbeginE,@object
	.size		_ZN39_INTERNAL_2c4df5b6_4_k_cu_3f73093c_27874cuda3std3__45__cpo6cbeginE,(_ZN39_INTERNAL_2c4df5b6_4_k_cu_3f73093c_27874cuda3std3__48in_placeE - _ZN39_INTERNAL_2c4df5b6_4_k_cu_3f73093c_27874cuda3std3__45__cpo6cbeginE)
_ZN39_INTERNAL_2c4df5b6_4_k_cu_3f73093c_27874cuda3std3__45__cpo6cbeginE:
	.zero		1
	.type		_ZN39_INTERNAL_2c4df5b6_4_k_cu_3f73093c_27874cuda3std3__48in_placeE,@object
	.size		_ZN39_INTERNAL_2c4df5b6_4_k_cu_3f73093c_27874cuda3std3__48in_placeE,(_ZN39_INTERNAL_2c4df5b6_4_k_cu_3f73093c_27874cuda3std6ranges3__45__cpo9iter_moveE - _ZN39_INTERNAL_2c4df5b6_4_k_cu_3f73093c_27874cuda3std3__48in_placeE)
_ZN39_INTERNAL_2c4df5b6_4_k_cu_3f73093c_27874cuda3std3__48in_placeE:
	.zero		1
	.type		_ZN39_INTERNAL_2c4df5b6_4_k_cu_3f73093c_27874cuda3std6ranges3__45__cpo9iter_moveE,@object
	.size		_ZN39_INTERNAL_2c4df5b6_4_k_cu_3f73093c_27874cuda3std6ranges3__45__cpo9iter_moveE,(_ZN39_INTERNAL_2c4df5b6_4_k_cu_3f73093c_27874cuda3std3__45__cpo5beginE - _ZN39_INTERNAL_2c4df5b6_4_k_cu_3f73093c_27874cuda3std6ranges3__45__cpo9iter_moveE)
_ZN39_INTERNAL_2c4df5b6_4_k_cu_3f73093c_27874cuda3std6ranges3__45__cpo9iter_moveE:
	.zero		1
	.type		_ZN39_INTERNAL_2c4df5b6_4_k_cu_3f73093c_27874cuda3std3__45__cpo5beginE,@object
	.size		_ZN39_INTERNAL_2c4df5b6_4_k_cu_3f73093c_27874cuda3std3__45__cpo5beginE,(_ZN39_INTERNAL_2c4df5b6_4_k_cu_3f73093c_27874cuda3std3__441_GLOBAL__N__2c4df5b6_4_k_cu_3f73093c_27876ignoreE - _ZN39_INTERNAL_2c4df5b6_4_k_cu_3f73093c_27874cuda3std3__45__cpo5beginE)
_ZN39_INTERNAL_2c4df5b6_4_k_cu_3f73093c_27874cuda3std3__45__cpo5beginE:
	.zero		1
	.type		_ZN39_INTERNAL_2c4df5b6_4_k_cu_3f73093c_27874cuda3std3__441_GLOBAL__N__2c4df5b6_4_k_cu_3f73093c_27876ignoreE,@object
	.size		_ZN39_INTERNAL_2c4df5b6_4_k_cu_3f73093c_27874cuda3std3__441_GLOBAL__N__2c4df5b6_4_k_cu_3f73093c_27876ignoreE,(_ZN39_INTERNAL_2c4df5b6_4_k_cu_3f73093c_27874cute7productE - _ZN39_INTERNAL_2c4df5b6_4_k_cu_3f73093c_27874cuda3std3__441_GLOBAL__N__2c4df5b6_4_k_cu_3f73093c_27876ignoreE)
_ZN39_INTERNAL_2c4df5b6_4_k_cu_3f73093c_27874cuda3std3__441_GLOBAL__N__2c4df5b6_4_k_cu_3f73093c_27876ignoreE:
	.zero		1
	.type		_ZN39_INTERNAL_2c4df5b6_4_k_cu_3f73093c_27874cute7productE,@object
	.size		_ZN39_INTERNAL_2c4df5b6_4_k_cu_3f73093c_27874cute7productE,(_ZN39_INTERNAL_2c4df5b6_4_k_cu_3f73093c_27874cuda3std3__45__cpo3endE - _ZN39_INTERNAL_2c4df5b6_4_k_cu_3f73093c_27874cute7productE)
_ZN39_INTERNAL_2c4df5b6_4_k_cu_3f73093c_27874cute7productE:
	.zero		1
	.type		_ZN39_INTERNAL_2c4df5b6_4_k_cu_3f73093c_27874cuda3std3__45__cpo3endE,@object
	.size		_ZN39_INTERNAL_2c4df5b6_4_k_cu_3f73093c_27874cuda3std3__45__cpo3endE,(_ZN39_INTERNAL_2c4df5b6_4_k_cu_3f73093c_27874cuda3std3__419piecewise_constructE - _ZN39_INTERNAL_2c4df5b6_4_k_cu_3f73093c_27874cuda3std3__45__cpo3endE)
_ZN39_INTERNAL_2c4df5b6_4_k_cu_3f73093c_27874cuda3std3__45__cpo3endE:
	.zero		1
	.type		_ZN39_INTERNAL_2c4df5b6_4_k_cu_3f73093c_27874cuda3std3__419piecewise_constructE,@object
	.size		_ZN39_INTERNAL_2c4df5b6_4_k_cu_3f73093c_27874cuda3std3__419piecewise_constructE,(_ZN39_INTERNAL_2c4df5b6_4_k_cu_3f73093c_27874cuda3std3__45__cpo4cendE - _ZN39_INTERNAL_2c4df5b6_4_k_cu_3f73093c_27874cuda3std3__419piecewise_constructE)
_ZN39_INTERNAL_2c4df5b6_4_k_cu_3f73093c_27874cuda3std3__419piecewise_constructE:
	.zero		1
	.type		_ZN39_INTERNAL_2c4df5b6_4_k_cu_3f73093c_27874cuda3std3__45__cpo4cendE,@object
	.size		_ZN39_INTERNAL_2c4df5b6_4_k_cu_3f73093c_27874cuda3std3__45__cpo4cendE,(_ZN39_INTERNAL_2c4df5b6_4_k_cu_3f73093c_27874cuda3std6ranges3__45__cpo4swapE - _ZN39_INTERNAL_2c4df5b6_4_k_cu_3f73093c_27874cuda3std3__45__cpo4cendE)
_ZN39_INTERNAL_2c4df5b6_4_k_cu_3f73093c_27874cuda3std3__45__cpo4cendE:
	.zero		1
	.type		_ZN39_INTERNAL_2c4df5b6_4_k_cu_3f73093c_27874cuda3std6ranges3__45__cpo4swapE,@object
	.size		_ZN39_INTERNAL_2c4df5b6_4_k_cu_3f73093c_27874cuda3std6ranges3__45__cpo4swapE,(.L_7 - _ZN39_INTERNAL_2c4df5b6_4_k_cu_3f73093c_27874cuda3std6ranges3__45__cpo4swapE)
_ZN39_INTERNAL_2c4df5b6_4_k_cu_3f73093c_27874cuda3std6ranges3__45__cpo4swapE:
	.zero		1
.L_7:


//--------------------- .nv.constant0._ZN7cutlass13device_kernelINS_4conv6kernel13ConvUniversalINS1_16ConvProblemShapeILNS1_8OperatorE1ELi2EEENS1_10collective14CollectiveConvINS1_46MainloopSm90TmaGmmaWarpSpecializedImplicitGemmILS5_1ELi11ELi2EN4cute5tupleIJNSA_1CILi1EEESD_SD_EEENS1_36KernelImplicitTmaWarpSpecializedSm90ELi1EEENSB_IJNSC_ILi256EEENSC_ILi64EEENSB_IJNSC_ILi32EEEEEEEEENS_10bfloat16_tESM_NSA_8TiledMMAINSA_8MMA_AtomIJNSA_4SM904GMMA27MMA_64x64x16_F32BF16BF16_SSILNSQ_5MajorE0ELSS_1ELNSQ_7ScaleInE1ELST_1EEEEEENSA_6LayoutISE_NSB_IJNSC_ILi0EEESX_SX_EEEEENSB_IJNSA_10UnderscoreES10_S10_EEEEENS7_6detail26Sm90ImplicitGemmTileTraitsINSA_20SM90_TMA_LOAD_IM2COLENSA_14ComposedLayoutINSA_7SwizzleILi2ELi4ELi3EEENSA_18smem_ptr_flag_bitsILi16EEENSW_INSB_IJNSB_IJNSC_ILi8EEESJ_EEENSB_IJSJ_SD_EEENSB_IJSD_NSC_ILi11EEEEEEEEENSB_IJNSB_IJSJ_SH_EEENSB_IJSD_SX_EEENSB_IJSX_NSC_ILi8192EEEEEEEEEEEEEvEENS14_INSA_13SM90_TMA_LOADENS16_INS17_ILi3ELi4ELi3EEES1A_NSW_INSB_IJNSB_IJSI_SD_EEENSB_IJS1B_NSC_ILi4EEEEEES1F_EEENSB_IJS1I_NSB_IJSI_NSC_ILi512EEEEEENSB_IJSX_NSC_ILi2048EEEEEEEEEEEEEvEEEENS_8epilogue10collective6detail29Sm90TmaWarpSpecializedAdapterINS25_15DefaultEpilogueISM_NSB_IJNSB_IJlllEEESD_SX_EEES2A_NS24_6thread17LinearCombinationISM_Li1EffLNS2B_9ScaleType4KindE0ELNS_15FloatRoundStyleE2ESM_EENS_4gemm15EpilogueDefaultEEEEEvvEEEEvNT_6ParamsE --------------------------
	.section	.nv.constant0._ZN7cutlass13device_kernelINS_4conv6kernel13ConvUniversalINS1_16ConvProblemShapeILNS1_8OperatorE1ELi2EEENS1_10collective14CollectiveConvINS1_46MainloopSm90TmaGmmaWarpSpecializedImplicitGemmILS5_1ELi11ELi2EN4cute5tupleIJNSA_1CILi1EEESD_SD_EEENS1_36KernelImplicitTmaWarpSpecializedSm90ELi1EEENSB_IJNSC_ILi256EEENSC_ILi64EEENSB_IJNSC_ILi32EEEEEEEEENS_10bfloat16_tESM_NSA_8TiledMMAINSA_8MMA_AtomIJNSA_4SM904GMMA27MMA_64x64x16_F32BF16BF16_SSILNSQ_5MajorE0ELSS_1ELNSQ_7ScaleInE1ELST_1EEEEEENSA_6LayoutISE_NSB_IJNSC_ILi0EEESX_SX_EEEEENSB_IJNSA_10UnderscoreES10_S10_EEEEENS7_6detail26Sm90ImplicitGemmTileTraitsINSA_20SM90_TMA_LOAD_IM2COLENSA_14ComposedLayoutINSA_7SwizzleILi2ELi4ELi3EEENSA_18smem_ptr_flag_bitsILi16EEENSW_INSB_IJNSB_IJNSC_ILi8EEESJ_EEENSB_IJSJ_SD_EEENSB_IJSD_NSC_ILi11EEEEEEEEENSB_IJNSB_IJSJ_SH_EEENSB_IJSD_SX_EEENSB_IJSX_NSC_ILi8192EEEEEEEEEEEEEvEENS14_INSA_13SM90_TMA_LOADENS16_INS17_ILi3ELi4ELi3EEES1A_NSW_INSB_IJNSB_IJSI_SD_EEENSB_IJS1B_NSC_ILi4EEEEEES1F_EEENSB_IJS1I_NSB_IJSI_NSC_ILi512EEEEEENSB_IJSX_NSC_ILi2048EEEEEEEEEEEEEvEEEENS_8epilogue10collective6detail29Sm90TmaWarpSpecializedAdapterINS25_15DefaultEpilogueISM_NSB_IJNSB_IJlllEEESD_SX_EEES2A_NS24_6thread17LinearCombinationISM_Li1EffLNS2B_9ScaleType4KindE0ELNS_15FloatRoundStyleE2ESM_EENS_4gemm15EpilogueDefaultEEEEEvvEEEEvNT_6ParamsE,"a",@progbits
	.sectionflags	@""
	.align	4
.nv.constant0._ZN7cutlass13device_kernelINS_4conv6kernel13ConvUniversalINS1_16ConvProblemShapeILNS1_8OperatorE1ELi2EEENS1_10collective14CollectiveConvINS1_46MainloopSm90TmaGmmaWarpSpecializedImplicitGemmILS5_1ELi11ELi2EN4cute5tupleIJNSA_1CILi1EEESD_SD_EEENS1_36KernelImplicitTmaWarpSpecializedSm90ELi1EEENSB_IJNSC_ILi256EEENSC_ILi64EEENSB_IJNSC_ILi32EEEEEEEEENS_10bfloat16_tESM_NSA_8TiledMMAINSA_8MMA_AtomIJNSA_4SM904GMMA27MMA_64x64x16_F32BF16BF16_SSILNSQ_5MajorE0ELSS_1ELNSQ_7ScaleInE1ELST_1EEEEEENSA_6LayoutISE_NSB_IJNSC_ILi0EEESX_SX_EEEEENSB_IJNSA_10UnderscoreES10_S10_EEEEENS7_6detail26Sm90ImplicitGemmTileTraitsINSA_20SM90_TMA_LOAD_IM2COLENSA_14ComposedLayoutINSA_7SwizzleILi2ELi4ELi3EEENSA_18smem_ptr_flag_bitsILi16EEENSW_INSB_IJNSB_IJNSC_ILi8EEESJ_EEENSB_IJSJ_SD_EEENSB_IJSD_NSC_ILi11EEEEEEEEENSB_IJNSB_IJSJ_SH_EEENSB_IJSD_SX_EEENSB_IJSX_NSC_ILi8192EEEEEEEEEEEEEvEENS14_INSA_13SM90_TMA_LOADENS16_INS17_ILi3ELi4ELi3EEES1A_NSW_INSB_IJNSB_IJSI_SD_EEENSB_IJS1B_NSC_ILi4EEEEEES1F_EEENSB_IJS1I_NSB_IJSI_NSC_ILi512EEEEEENSB_IJSX_NSC_ILi2048EEEEEEEEEEEEEvEEEENS_8epilogue10collective6detail29Sm90TmaWarpSpecializedAdapterINS25_15DefaultEpilogueISM_NSB_IJNSB_IJlllEEESD_SX_EEES2A_NS24_6thread17LinearCombinationISM_Li1EffLNS2B_9ScaleType4KindE0ELNS_15FloatRoundStyleE2ESM_EENS_4gemm15EpilogueDefaultEEEEEvvEEEEvNT_6ParamsE:
	.zero		1536


//--------------------- SYMBOLS --------------------------

	.type		.nv.reservedSmem.offset0,@object
	.size		.nv.reservedSmem.offset0,0x4
